	.target	sm_90a

	.elftype	@"ET_EXEC"


//--------------------- .note.nv.tkinfo           --------------------------
	.section	.note.nv.tkinfo,"",@"SHT_NOTE"
	.sectionflags	@"SHF_NOTE_NV_TKINFO"
	.tkinfo
        /*0018*/ 	.word	0x00000002
        /*0030*/ 	.string	""
        /*0030*/ 	.string	"ptxas"
        /*0030*/ 	.string	"Cuda compilation tools, release 13.0, V13.0.88"
        /*0030*/ 	.string	"Build cuda_13.0.r13.0/compiler.36424714_0"
        /*0030*/ 	.string	"-arch sm_90a -m 64 "



//--------------------- .note.nv.cuinfo           --------------------------
	.section	.note.nv.cuinfo,"",@"SHT_NOTE"
	.sectionflags	@"SHF_NOTE_NV_CUINFO"
        /*0018*/ 	.short	0x0002
        /*001a*/ 	.short	0x005a
        /*001c*/ 	.short	0x0082
	.zero		2


//--------------------- .nv.info                  --------------------------
	.section	.nv.info,"",@"SHT_CUDA_INFO"
	.align	4


	//----- nvinfo : EIATTR_REGCOUNT
	.align		4
        /*0000*/ 	.byte	0x04, 0x2f
        /*0002*/ 	.short	(.L_15 - .L_14)
	.align		4
.L_14:
        /*0004*/ 	.word	index@(_ZN7cutlass13device_kernelINS_4gemm6kernel13GemmUniversalIN4cute5tupleIJiiiiEEENS1_10collective13CollectiveMmaINS1_34MainloopSm90TmaGmmaWarpSpecializedILi2ENS5_IJNS4_1CILi1EEESB_SB_EEENS1_35KernelTmaWarpSpecializedCooperativeEEENS5_IJNSA_ILi256EEENSA_ILi128EEESG_EEENS_10bfloat16_tENS5_IJlSB_lEEESI_SJ_NS4_8TiledMMAINS4_8MMA_AtomIJNS4_4SM904GMMA28MMA_64x128x16_F32BF16BF16_SSILNSN_5MajorE0ELSP_0ELNSN_7ScaleInE1ELSQ_1EEEEEENS4_6LayoutINS5_IJNSA_ILi2EEESB_SB_EEENS5_IJSB_NSA_ILi0EEESW_EEEEENS5_IJNS4_10UnderscoreESZ_SZ_EEEEENS4_13SM90_TMA_LOADENS4_14ComposedLayoutINS4_7SwizzleILi3ELi4ELi3EEENS4_18smem_ptr_flag_bitsILi16EEENST_INS5_IJNSA_ILi8EEENSA_ILi64EEEEEENS5_IJS19_SB_EEEEEEEvNS4_8identityES12_S1D_vS1E_EENS_8epilogue10collective6detail29Sm90TmaWarpSpecializedAdapterINS1H_15DefaultEpilogueISI_SJ_SJ_NS1G_6thread17LinearCombinationISI_Li1EffLNS1L_9ScaleType4KindE0ELNS_15FloatRoundStyleE2ESI_EENS1_15EpilogueDefaultEEEEEvvEEEEvNT_6ParamsE)
        /*0008*/ 	.word	0x000000a8


	//----- nvinfo : EIATTR_FRAME_SIZE
	.align		4
.L_15:
        /*000c*/ 	.byte	0x04, 0x11
        /*000e*/ 	.short	(.L_17 - .L_16)
	.align		4
.L_16:
        /*0010*/ 	.word	index@(_ZN7cutlass13device_kernelINS_4gemm6kernel13GemmUniversalIN4cute5tupleIJiiiiEEENS1_10collective13CollectiveMmaINS1_34MainloopSm90TmaGmmaWarpSpecializedILi2ENS5_IJNS4_1CILi1EEESB_SB_EEENS1_35KernelTmaWarpSpecializedCooperativeEEENS5_IJNSA_ILi256EEENSA_ILi128EEESG_EEENS_10bfloat16_tENS5_IJlSB_lEEESI_SJ_NS4_8TiledMMAINS4_8MMA_AtomIJNS4_4SM904GMMA28MMA_64x128x16_F32BF16BF16_SSILNSN_5MajorE0ELSP_0ELNSN_7ScaleInE1ELSQ_1EEEEEENS4_6LayoutINS5_IJNSA_ILi2EEESB_SB_EEENS5_IJSB_NSA_ILi0EEESW_EEEEENS5_IJNS4_10UnderscoreESZ_SZ_EEEEENS4_13SM90_TMA_LOADENS4_14ComposedLayoutINS4_7SwizzleILi3ELi4ELi3EEENS4_18smem_ptr_flag_bitsILi16EEENST_INS5_IJNSA_ILi8EEENSA_ILi64EEEEEENS5_IJS19_SB_EEEEEEEvNS4_8identityES12_S1D_vS1E_EENS_8epilogue10collective6detail29Sm90TmaWarpSpecializedAdapterINS1H_15DefaultEpilogueISI_SJ_SJ_NS1G_6thread17LinearCombinationISI_Li1EffLNS1L_9ScaleType4KindE0ELNS_15FloatRoundStyleE2ESI_EENS1_15EpilogueDefaultEEEEEvvEEEEvNT_6ParamsE)
        /*0014*/ 	.word	0x00000000


	//----- nvinfo : EIATTR_MIN_STACK_SIZE
	.align		4
.L_17:
        /*0018*/ 	.byte	0x04, 0x12
        /*001a*/ 	.short	(.L_19 - .L_18)
	.align		4
.L_18:
        /*001c*/ 	.word	index@(_ZN7cutlass13device_kernelINS_4gemm6kernel13GemmUniversalIN4cute5tupleIJiiiiEEENS1_10collective13CollectiveMmaINS1_34MainloopSm90TmaGmmaWarpSpecializedILi2ENS5_IJNS4_1CILi1EEESB_SB_EEENS1_35KernelTmaWarpSpecializedCooperativeEEENS5_IJNSA_ILi256EEENSA_ILi128EEESG_EEENS_10bfloat16_tENS5_IJlSB_lEEESI_SJ_NS4_8TiledMMAINS4_8MMA_AtomIJNS4_4SM904GMMA28MMA_64x128x16_F32BF16BF16_SSILNSN_5MajorE0ELSP_0ELNSN_7ScaleInE1ELSQ_1EEEEEENS4_6LayoutINS5_IJNSA_ILi2EEESB_SB_EEENS5_IJSB_NSA_ILi0EEESW_EEEEENS5_IJNS4_10UnderscoreESZ_SZ_EEEEENS4_13SM90_TMA_LOADENS4_14ComposedLayoutINS4_7SwizzleILi3ELi4ELi3EEENS4_18smem_ptr_flag_bitsILi16EEENST_INS5_IJNSA_ILi8EEENSA_ILi64EEEEEENS5_IJS19_SB_EEEEEEEvNS4_8identityES12_S1D_vS1E_EENS_8epilogue10collective6detail29Sm90TmaWarpSpecializedAdapterINS1H_15DefaultEpilogueISI_SJ_SJ_NS1G_6thread17LinearCombinationISI_Li1EffLNS1L_9ScaleType4KindE0ELNS_15FloatRoundStyleE2ESI_EENS1_15EpilogueDefaultEEEEEvvEEEEvNT_6ParamsE)
        /*0020*/ 	.word	0x00000000
.L_19:


//--------------------- .nv.compat                --------------------------
	.section	.nv.compat,"",@"SHT_CUDA_COMPAT_INFO"
	.align	4
        /*0000*/ 	.byte	0x02, 0x09, 0x01, 0x00, 0x02, 0x02, 0x04, 0x00, 0x02, 0x05, 0x05, 0x00, 0x03, 0x07, 0x01, 0x01
        /*0010*/ 	.byte	0x02, 0x03, 0x01, 0x00, 0x02, 0x06, 0x01, 0x00, 0x04, 0x0b, 0x08, 0x00, 0x00, 0x00, 0x00, 0x00
        /*0020*/ 	.byte	0x00, 0x00, 0x00, 0x00


//--------------------- .nv.info._ZN7cutlass13device_kernelINS_4gemm6kernel13GemmUniversalIN4cute5tupleIJiiiiEEENS1_10collective13CollectiveMmaINS1_34MainloopSm90TmaGmmaWarpSpecializedILi2ENS5_IJNS4_1CILi1EEESB_SB_EEENS1_35KernelTmaWarpSpecializedCooperativeEEENS5_IJNSA_ILi256EEENSA_ILi128EEESG_EEENS_10bfloat16_tENS5_IJlSB_lEEESI_SJ_NS4_8TiledMMAINS4_8MMA_AtomIJNS4_4SM904GMMA28MMA_64x128x16_F32BF16BF16_SSILNSN_5MajorE0ELSP_0ELNSN_7ScaleInE1ELSQ_1EEEEEENS4_6LayoutINS5_IJNSA_ILi2EEESB_SB_EEENS5_IJSB_NSA_ILi0EEESW_EEEEENS5_IJNS4_10UnderscoreESZ_SZ_EEEEENS4_13SM90_TMA_LOADENS4_14ComposedLayoutINS4_7SwizzleILi3ELi4ELi3EEENS4_18smem_ptr_flag_bitsILi16EEENST_INS5_IJNSA_ILi8EEENSA_ILi64EEEEEENS5_IJS19_SB_EEEEEEEvNS4_8identityES12_S1D_vS1E_EENS_8epilogue10collective6detail29Sm90TmaWarpSpecializedAdapterINS1H_15DefaultEpilogueISI_SJ_SJ_NS1G_6thread17LinearCombinationISI_Li1EffLNS1L_9ScaleType4KindE0ELNS_15FloatRoundStyleE2ESI_EENS1_15EpilogueDefaultEEEEEvvEEEEvNT_6ParamsE --------------------------
	.section	.nv.info._ZN7cutlass13device_kernelINS_4gemm6kernel13GemmUniversalIN4cute5tupleIJiiiiEEENS1_10collective13CollectiveMmaINS1_34MainloopSm90TmaGmmaWarpSpecializedILi2ENS5_IJNS4_1CILi1EEESB_SB_EEENS1_35KernelTmaWarpSpecializedCooperativeEEENS5_IJNSA_ILi256EEENSA_ILi128EEESG_EEENS_10bfloat16_tENS5_IJlSB_lEEESI_SJ_NS4_8TiledMMAINS4_8MMA_AtomIJNS4_4SM904GMMA28MMA_64x128x16_F32BF16BF16_SSILNSN_5MajorE0ELSP_0ELNSN_7ScaleInE1ELSQ_1EEEEEENS4_6LayoutINS5_IJNSA_ILi2EEESB_SB_EEENS5_IJSB_NSA_ILi0EEESW_EEEEENS5_IJNS4_10UnderscoreESZ_SZ_EEEEENS4_13SM90_TMA_LOADENS4_14ComposedLayoutINS4_7SwizzleILi3ELi4ELi3EEENS4_18smem_ptr_flag_bitsILi16EEENST_INS5_IJNSA_ILi8EEENSA_ILi64EEEEEENS5_IJS19_SB_EEEEEEEvNS4_8identityES12_S1D_vS1E_EENS_8epilogue10collective6detail29Sm90TmaWarpSpecializedAdapterINS1H_15DefaultEpilogueISI_SJ_SJ_NS1G_6thread17LinearCombinationISI_Li1EffLNS1L_9ScaleType4KindE0ELNS_15FloatRoundStyleE2ESI_EENS1_15EpilogueDefaultEEEEEvvEEEEvNT_6ParamsE,"",@"SHT_CUDA_INFO"
	.sectionflags	@""
	.align	4


	//----- nvinfo : EIATTR_CUDA_API_VERSION
	.align		4
        /*0000*/ 	.byte	0x04, 0x37
        /*0002*/ 	.short	(.L_21 - .L_20)
.L_20:
        /*0004*/ 	.word	0x00000082


	//----- nvinfo : EIATTR_KPARAM_INFO
	.align		4
.L_21:
        /*0008*/ 	.byte	0x04, 0x17
        /*000a*/ 	.short	(.L_23 - .L_22)
.L_22:
        /*000c*/ 	.word	0x00000000
        /*0010*/ 	.short	0x0000
        /*0012*/ 	.short	0x0070
        /*0014*/ 	.byte	0x00, 0xf0, 0x01, 0x10


	//----- nvinfo : EIATTR_SPARSE_MMA_MASK
	.align		4
.L_23:
        /*0018*/ 	.byte	0x03, 0x50
        /*001a*/ 	.short	0x0000


	//----- nvinfo : EIATTR_MAXREG_COUNT
	.align		4
        /*001c*/ 	.byte	0x03, 0x1b
        /*001e*/ 	.short	0x00a8


	//----- nvinfo : EIATTR_NUM_BARRIERS
	.align		4
        /*0020*/ 	.byte	0x02, 0x4c
        /*0022*/ 	.byte	0x01
	.zero		1


	//----- nvinfo : EIATTR_EXTERNS
	.align		4
        /*0024*/ 	.byte	0x04, 0x0f
        /*0026*/ 	.short	(.L_25 - .L_24)


	//   ....[0]....
	.align		4
.L_24:
        /*0028*/ 	.word	index@(__assertfail)


	//----- nvinfo : EIATTR_MERCURY_ISA_VERSION
	.align		4
.L_25:
        /*002c*/ 	.byte	0x03, 0x5f
        /*002e*/ 	.short	0x0101


	//----- nvinfo : EIATTR_INT_WARP_WIDE_INSTR_OFFSETS
	.align		4
        /*0030*/ 	.byte	0x04, 0x31
        /*0032*/ 	.short	(.L_27 - .L_26)


	//   ....[0]....
.L_26:
        /*0034*/ 	.word	0x00000370


	//   ....[1]....
        /*0038*/ 	.word	0x000003a0


	//   ....[2]....
        /*003c*/ 	.word	0x00000480


	//----- nvinfo : EIATTR_COOP_GROUP_MASK_REGIDS
	.align		4
.L_27:
        /*0040*/ 	.byte	0x04, 0x29
        /*0042*/ 	.short	(.L_29 - .L_28)


	//   ....[0]....
.L_28:
        /*0044*/ 	.word	0xffffffff


	//   ....[1]....
        /*0048*/ 	.word	0xffffffff


	//   ....[2]....
        /*004c*/ 	.word	0xffffffff


	//   ....[3]....
        /*0050*/ 	.word	0xffffffff


	//   ....[4]....
        /*0054*/ 	.word	0xffffffff


	//----- nvinfo : EIATTR_COOP_GROUP_INSTR_OFFSETS
	.align		4
.L_29:
        /*0058*/ 	.byte	0x04, 0x28
        /*005a*/ 	.short	(.L_31 - .L_30)


	//   ....[0]....
.L_30:
        /*005c*/ 	.word	0x00000060


	//   ....[1]....
        /*0060*/ 	.word	0x00000070


	//   ....[2]....
        /*0064*/ 	.word	0x00000130


	//   ....[3]....
        /*0068*/ 	.word	0x00000280


	//   ....[4]....
        /*006c*/ 	.word	0x00000f30


	//----- nvinfo : EIATTR_REG_RECONFIG
	.align		4
.L_31:
        /*0070*/ 	.byte	0x01, 0x54
	.zero		2


	//----- nvinfo : EIATTR_SYSCALL_OFFSETS
	.align		4
        /*0074*/ 	.byte	0x04, 0x46
        /*0076*/ 	.short	(.L_33 - .L_32)


	//   ....[0]....
.L_32:
        /*0078*/ 	.word	0x000010f0


	//----- nvinfo : EIATTR_MBARRIER_INSTR_OFFSETS
	.align		4
.L_33:
        /*007c*/ 	.byte	0x04, 0x39
        /*007e*/ 	.short	(.L_35 - .L_34)


	//   ....[0]....
.L_34:
        /*0080*/ 	.word	0x00000230
        /*0084*/ 	.word	0x000000ff
        /*0088*/ 	.word	0x00000000
        /*008c*/ 	.short	0x0100
        /*008e*/ 	.byte	0x08
	.zero		1


	//   ....[1]....
        /*0090*/ 	.word	0x00000240
        /*0094*/ 	.word	0x000000ff
        /*0098*/ 	.word	0x00000010
        /*009c*/ 	.short	0x0100
        /*009e*/ 	.byte	0x08
	.zero		1


	//   ....[2]....
        /*00a0*/ 	.word	0x00000250
        /*00a4*/ 	.word	0x000000ff
        /*00a8*/ 	.word	0x00000008
        /*00ac*/ 	.short	0x0100
        /*00ae*/ 	.byte	0x08
	.zero		1


	//   ....[3]....
        /*00b0*/ 	.word	0x00000260
        /*00b4*/ 	.word	0x000000ff
        /*00b8*/ 	.word	0x00000018
        /*00bc*/ 	.short	0x0100
        /*00be*/ 	.byte	0x08
	.zero		1


	//   ....[4]....
        /*00c0*/ 	.word	0x000004f0
        /*00c4*/ 	.word	0x000000ff
        /*00c8*/ 	.word	0x00000030
        /*00cc*/ 	.short	0x0100
        /*00ce*/ 	.byte	0x06
	.zero		1


	//   ....[5]....
        /*00d0*/ 	.word	0x00000550
        /*00d4*/ 	.word	0x000000ff
        /*00d8*/ 	.word	0x00000038
        /*00dc*/ 	.short	0x0100
        /*00de*/ 	.byte	0x06
	.zero		1


	//   ....[6]....
        /*00e0*/ 	.word	0x00001170
        /*00e4*/ 	.word	0x00000003
        /*00e8*/ 	.word	0x00000000
        /*00ec*/ 	.short	0x010a
        /*00ee*/ 	.byte	0x3f
	.zero		1


	//   ....[7]....
        /*00f0*/ 	.word	0x000011b0
        /*00f4*/ 	.word	0x00000003
        /*00f8*/ 	.word	0x00000000
        /*00fc*/ 	.short	0x010a
        /*00fe*/ 	.byte	0x3f
	.zero		1


	//   ....[8]....
        /*0100*/ 	.word	0x000019a0
        /*0104*/ 	.word	0x000000ff
        /*0108*/ 	.word	0x00000000
        /*010c*/ 	.short	0x010a
        /*010e*/ 	.byte	0x09
	.zero		1


	//   ....[9]....
        /*0110*/ 	.word	0x000019e0
        /*0114*/ 	.word	0x000000ff
        /*0118*/ 	.word	0x00000000
        /*011c*/ 	.short	0x010a
        /*011e*/ 	.byte	0x09
	.zero		1


	//   ....[10]....
        /*0120*/ 	.word	0x00002090
        /*0124*/ 	.word	0x000000ff
        /*0128*/ 	.word	0x00000000
        /*012c*/ 	.short	0x0101
        /*012e*/ 	.byte	0x08
	.zero		1


	//   ....[11]....
        /*0130*/ 	.word	0x00002270
        /*0134*/ 	.word	0x000000ff
        /*0138*/ 	.word	0x00000000
        /*013c*/ 	.short	0x0101
        /*013e*/ 	.byte	0x04
	.zero		1


	//   ....[12]....
        /*0140*/ 	.word	0x0000bb30
        /*0144*/ 	.word	0x0000000c
        /*0148*/ 	.word	0x00000010
        /*014c*/ 	.short	0x010a
        /*014e*/ 	.byte	0x3f
	.zero		1


	//   ....[13]....
        /*0150*/ 	.word	0x0000bfb0
        /*0154*/ 	.word	0x00000005
        /*0158*/ 	.word	0x00000038
        /*015c*/ 	.short	0x0101
        /*015e*/ 	.byte	0x3f
	.zero		1


	//   ....[14]....
        /*0160*/ 	.word	0x0000c6b0
        /*0164*/ 	.word	0x00000007
        /*0168*/ 	.word	0x00000000
        /*016c*/ 	.short	0x010a
        /*016e*/ 	.byte	0x3f
	.zero		1


	//   ....[15]....
        /*0170*/ 	.word	0x0000c730
        /*0174*/ 	.word	0x00000005
        /*0178*/ 	.word	0x00000000
        /*017c*/ 	.short	0x010a
        /*017e*/ 	.byte	0x3f
	.zero		1


	//   ....[16]....
        /*0180*/ 	.word	0x0000c790
        /*0184*/ 	.word	0x00000003
        /*0188*/ 	.word	0x00000000
        /*018c*/ 	.short	0x010a
        /*018e*/ 	.byte	0x3f
	.zero		1


	//   ....[17]....
        /*0190*/ 	.word	0x0000c7f0
        /*0194*/ 	.word	0x00000004
        /*0198*/ 	.word	0x00000000
        /*019c*/ 	.short	0x010a
        /*019e*/ 	.byte	0x3f
	.zero		1


	//   ....[18]....
        /*01a0*/ 	.word	0x0000c8c0
        /*01a4*/ 	.word	0x0000000c
        /*01a8*/ 	.word	0x00000010
        /*01ac*/ 	.short	0x010a
        /*01ae*/ 	.byte	0x3f
	.zero		1


	//   ....[19]....
        /*01b0*/ 	.word	0x0000c990
        /*01b4*/ 	.word	0x00000007
        /*01b8*/ 	.word	0x00000000
        /*01bc*/ 	.short	0x010a
        /*01be*/ 	.byte	0x3f
	.zero		1


	//----- nvinfo : EIATTR_NUM_MBARRIERS
	.align		4
.L_35:
        /*01c0*/ 	.byte	0x03, 0x38
        /*01c2*/ 	.short	0x0006


	//----- nvinfo : EIATTR_EXIT_INSTR_OFFSETS
	.align		4
        /*01c4*/ 	.byte	0x04, 0x1c
        /*01c6*/ 	.short	(.L_37 - .L_36)


	//   ....[0]....
.L_36:
        /*01c8*/ 	.word	0x000005a0


	//   ....[1]....
        /*01cc*/ 	.word	0x00000e60


	//   ....[2]....
        /*01d0*/ 	.word	0x0000b1a0


	//   ....[3]....
        /*01d4*/ 	.word	0x0000b7d0


	//   ....[4]....
        /*01d8*/ 	.word	0x0000c780


	//----- nvinfo : EIATTR_MAX_THREADS
	.align		4
.L_37:
        /*01dc*/ 	.byte	0x04, 0x05
        /*01de*/ 	.short	(.L_39 - .L_38)
.L_38:
        /*01e0*/ 	.word	0x00000180
        /*01e4*/ 	.word	0x00000001
        /*01e8*/ 	.word	0x00000001


	//----- nvinfo : EIATTR_CRS_STACK_SIZE
	.align		4
.L_39:
        /*01ec*/ 	.byte	0x04, 0x1e
        /*01ee*/ 	.short	(.L_41 - .L_40)
.L_40:
        /*01f0*/ 	.word	0x00000000


	//----- nvinfo : EIATTR_CBANK_PARAM_SIZE
	.align		4
.L_41:
        /*01f4*/ 	.byte	0x03, 0x19
        /*01f6*/ 	.short	0x0470


	//----- nvinfo : EIATTR_PARAM_CBANK
	.align		4
        /*01f8*/ 	.byte	0x04, 0x0a
        /*01fa*/ 	.short	(.L_43 - .L_42)
	.align		4
.L_42:
        /*01fc*/ 	.word	index@(.nv.constant0._ZN7cutlass13device_kernelINS_4gemm6kernel13GemmUniversalIN4cute5tupleIJiiiiEEENS1_10collective13CollectiveMmaINS1_34MainloopSm90TmaGmmaWarpSpecializedILi2ENS5_IJNS4_1CILi1EEESB_SB_EEENS1_35KernelTmaWarpSpecializedCooperativeEEENS5_IJNSA_ILi256EEENSA_ILi128EEESG_EEENS_10bfloat16_tENS5_IJlSB_lEEESI_SJ_NS4_8TiledMMAINS4_8MMA_AtomIJNS4_4SM904GMMA28MMA_64x128x16_F32BF16BF16_SSILNSN_5MajorE0ELSP_0ELNSN_7ScaleInE1ELSQ_1EEEEEENS4_6LayoutINS5_IJNSA_ILi2EEESB_SB_EEENS5_IJSB_NSA_ILi0EEESW_EEEEENS5_IJNS4_10UnderscoreESZ_SZ_EEEEENS4_13SM90_TMA_LOADENS4_14ComposedLayoutINS4_7SwizzleILi3ELi4ELi3EEENS4_18smem_ptr_flag_bitsILi16EEENST_INS5_IJNSA_ILi8EEENSA_ILi64EEEEEENS5_IJS19_SB_EEEEEEEvNS4_8identityES12_S1D_vS1E_EENS_8epilogue10collective6detail29Sm90TmaWarpSpecializedAdapterINS1H_15DefaultEpilogueISI_SJ_SJ_NS1G_6thread17LinearCombinationISI_Li1EffLNS1L_9ScaleType4KindE0ELNS_15FloatRoundStyleE2ESI_EENS1_15EpilogueDefaultEEEEEvvEEEEvNT_6ParamsE)
        /*0200*/ 	.short	0x0210
        /*0202*/ 	.short	0x0470


	//----- nvinfo : EIATTR_SW_WAR
	.align		4
.L_43:
        /*0204*/ 	.byte	0x04, 0x36
        /*0206*/ 	.short	(.L_45 - .L_44)
.L_44:
        /*0208*/ 	.word	0x00000008
.L_45:


//--------------------- .nv.callgraph             --------------------------
	.section	.nv.callgraph,"",@"SHT_CUDA_CALLGRAPH"
	.align	4
	.sectionentsize	8
	.align		4
        /*0000*/ 	.word	0x00000000
	.align		4
        /*0004*/ 	.word	0xffffffff
	.align		4
        /*0008*/ 	.word	index@(_ZN7cutlass13device_kernelINS_4gemm6kernel13GemmUniversalIN4cute5tupleIJiiiiEEENS1_10collective13CollectiveMmaINS1_34MainloopSm90TmaGmmaWarpSpecializedILi2ENS5_IJNS4_1CILi1EEESB_SB_EEENS1_35KernelTmaWarpSpecializedCooperativeEEENS5_IJNSA_ILi256EEENSA_ILi128EEESG_EEENS_10bfloat16_tENS5_IJlSB_lEEESI_SJ_NS4_8TiledMMAINS4_8MMA_AtomIJNS4_4SM904GMMA28MMA_64x128x16_F32BF16BF16_SSILNSN_5MajorE0ELSP_0ELNSN_7ScaleInE1ELSQ_1EEEEEENS4_6LayoutINS5_IJNSA_ILi2EEESB_SB_EEENS5_IJSB_NSA_ILi0EEESW_EEEEENS5_IJNS4_10UnderscoreESZ_SZ_EEEEENS4_13SM90_TMA_LOADENS4_14ComposedLayoutINS4_7SwizzleILi3ELi4ELi3EEENS4_18smem_ptr_flag_bitsILi16EEENST_INS5_IJNSA_ILi8EEENSA_ILi64EEEEEENS5_IJS19_SB_EEEEEEEvNS4_8identityES12_S1D_vS1E_EENS_8epilogue10collective6detail29Sm90TmaWarpSpecializedAdapterINS1H_15DefaultEpilogueISI_SJ_SJ_NS1G_6thread17LinearCombinationISI_Li1EffLNS1L_9ScaleType4KindE0ELNS_15FloatRoundStyleE2ESI_EENS1_15EpilogueDefaultEEEEEvvEEEEvNT_6ParamsE)
	.align		4
        /*000c*/ 	.word	index@(__assertfail)
	.align		4
        /*0010*/ 	.word	0x00000000
	.align		4
        /*0014*/ 	.word	0xfffffffe
	.align		4
        /*0018*/ 	.word	0x00000000
	.align		4
        /*001c*/ 	.word	0xfffffffd
	.align		4
        /*0020*/ 	.word	0x00000000
	.align		4
        /*0024*/ 	.word	0xfffffffc


//--------------------- .nv.constant4             --------------------------
	.section	.nv.constant4,"a",@progbits
	.align	8
	.align		8
.nv.constant4:
        /*0000*/ 	.dword	__assertfail
	.align		8
        /*0008*/ 	.dword	__unnamed_1
	.align		8
        /*0010*/ 	.dword	_ZN40_INTERNAL_089748d8_4_k_cu_83f0aebb_272464cuda3std3__45__cpo5beginE
	.align		8
        /*0018*/ 	.dword	_ZN40_INTERNAL_089748d8_4_k_cu_83f0aebb_272464cuda3std3__45__cpo3endE
	.align		8
        /*0020*/ 	.dword	_ZN40_INTERNAL_089748d8_4_k_cu_83f0aebb_272464cuda3std3__45__cpo6cbeginE
	.align		8
        /*0028*/ 	.dword	_ZN40_INTERNAL_089748d8_4_k_cu_83f0aebb_272464cuda3std3__45__cpo4cendE
	.align		8
        /*0030*/ 	.dword	_ZN40_INTERNAL_089748d8_4_k_cu_83f0aebb_272464cuda3std3__442_GLOBAL__N__089748d8_4_k_cu_83f0aebb_272466ignoreE
	.align		8
        /*0038*/ 	.dword	_ZN40_INTERNAL_089748d8_4_k_cu_83f0aebb_272464cuda3std3__419piecewise_constructE
	.align		8
        /*0040*/ 	.dword	_ZN40_INTERNAL_089748d8_4_k_cu_83f0aebb_272464cuda3std3__48in_placeE
	.align		8
        /*0048*/ 	.dword	_ZN40_INTERNAL_089748d8_4_k_cu_83f0aebb_272464cuda3std6ranges3__45__cpo4swapE
	.align		8
        /*0050*/ 	.dword	_ZN40_INTERNAL_089748d8_4_k_cu_83f0aebb_272464cuda3std6ranges3__45__cpo9iter_moveE
	.align		8
        /*0058*/ 	.dword	_ZN40_INTERNAL_089748d8_4_k_cu_83f0aebb_272464cute7productE
	.align		8
        /*0060*/ 	.dword	_ZN40_INTERNAL_089748d8_4_k_cu_83f0aebb_272464cute1_E
	.align		8
        /*0068*/ 	.dword	$str$22
	.align		8
        /*0070*/ 	.dword	$str$23


//--------------------- .text._ZN7cutlass13device_kernelINS_4gemm6kernel13GemmUniversalIN4cute5tupleIJiiiiEEENS1_10collective13CollectiveMmaINS1_34MainloopSm90TmaGmmaWarpSpecializedILi2ENS5_IJNS4_1CILi1EEESB_SB_EEENS1_35KernelTmaWarpSpecializedCooperativeEEENS5_IJNSA_ILi256EEENSA_ILi128EEESG_EEENS_10bfloat16_tENS5_IJlSB_lEEESI_SJ_NS4_8TiledMMAINS4_8MMA_AtomIJNS4_4SM904GMMA28MMA_64x128x16_F32BF16BF16_SSILNSN_5MajorE0ELSP_0ELNSN_7ScaleInE1ELSQ_1EEEEEENS4_6LayoutINS5_IJNSA_ILi2EEESB_SB_EEENS5_IJSB_NSA_ILi0EEESW_EEEEENS5_IJNS4_10UnderscoreESZ_SZ_EEEEENS4_13SM90_TMA_LOADENS4_14ComposedLayoutINS4_7SwizzleILi3ELi4ELi3EEENS4_18smem_ptr_flag_bitsILi16EEENST_INS5_IJNSA_ILi8EEENSA_ILi64EEEEEENS5_IJS19_SB_EEEEEEEvNS4_8identityES12_S1D_vS1E_EENS_8epilogue10collective6detail29Sm90TmaWarpSpecializedAdapterINS1H_15DefaultEpilogueISI_SJ_SJ_NS1G_6thread17LinearCombinationISI_Li1EffLNS1L_9ScaleType4KindE0ELNS_15FloatRoundStyleE2ESI_EENS1_15EpilogueDefaultEEEEEvvEEEEvNT_6ParamsE --------------------------
	.section	.text._ZN7cutlass13device_kernelINS_4gemm6kernel13GemmUniversalIN4cute5tupleIJiiiiEEENS1_10collective13CollectiveMmaINS1_34MainloopSm90TmaGmmaWarpSpecializedILi2ENS5_IJNS4_1CILi1EEESB_SB_EEENS1_35KernelTmaWarpSpecializedCooperativeEEENS5_IJNSA_ILi256EEENSA_ILi128EEESG_EEENS_10bfloat16_tENS5_IJlSB_lEEESI_SJ_NS4_8TiledMMAINS4_8MMA_AtomIJNS4_4SM904GMMA28MMA_64x128x16_F32BF16BF16_SSILNSN_5MajorE0ELSP_0ELNSN_7ScaleInE1ELSQ_1EEEEEENS4_6LayoutINS5_IJNSA_ILi2EEESB_SB_EEENS5_IJSB_NSA_ILi0EEESW_EEEEENS5_IJNS4_10UnderscoreESZ_SZ_EEEEENS4_13SM90_TMA_LOADENS4_14ComposedLayoutINS4_7SwizzleILi3ELi4ELi3EEENS4_18smem_ptr_flag_bitsILi16EEENST_INS5_IJNSA_ILi8EEENSA_ILi64EEEEEENS5_IJS19_SB_EEEEEEEvNS4_8identityES12_S1D_vS1E_EENS_8epilogue10collective6detail29Sm90TmaWarpSpecializedAdapterINS1H_15DefaultEpilogueISI_SJ_SJ_NS1G_6thread17LinearCombinationISI_Li1EffLNS1L_9ScaleType4KindE0ELNS_15FloatRoundStyleE2ESI_EENS1_15EpilogueDefaultEEEEEvvEEEEvNT_6ParamsE,"ax",@progbits
	.align	128
.text._ZN7cutlass13device_kernelINS_4gemm6kernel13GemmUniversalIN4cute5tupleIJiiiiEEENS1_10collective13CollectiveMmaINS1_34MainloopSm90TmaGmmaWarpSpecializedILi2ENS5_IJNS4_1CILi1EEESB_SB_EEENS1_35KernelTmaWarpSpecializedCooperativeEEENS5_IJNSA_ILi256EEENSA_ILi128EEESG_EEENS_10bfloat16_tENS5_IJlSB_lEEESI_SJ_NS4_8TiledMMAINS4_8MMA_AtomIJNS4_4SM904GMMA28MMA_64x128x16_F32BF16BF16_SSILNSN_5MajorE0ELSP_0ELNSN_7ScaleInE1ELSQ_1EEEEEENS4_6LayoutINS5_IJNSA_ILi2EEESB_SB_EEENS5_IJSB_NSA_ILi0EEESW_EEEEENS5_IJNS4_10UnderscoreESZ_SZ_EEEEENS4_13SM90_TMA_LOADENS4_14ComposedLayoutINS4_7SwizzleILi3ELi4ELi3EEENS4_18smem_ptr_flag_bitsILi16EEENST_INS5_IJNSA_ILi8EEENSA_ILi64EEEEEENS5_IJS19_SB_EEEEEEEvNS4_8identityES12_S1D_vS1E_EENS_8epilogue10collective6detail29Sm90TmaWarpSpecializedAdapterINS1H_15DefaultEpilogueISI_SJ_SJ_NS1G_6thread17LinearCombinationISI_Li1EffLNS1L_9ScaleType4KindE0ELNS_15FloatRoundStyleE2ESI_EENS1_15EpilogueDefaultEEEEEvvEEEEvNT_6ParamsE:
        .type           _ZN7cutlass13device_kernelINS_4gemm6kernel13GemmUniversalIN4cute5tupleIJiiiiEEENS1_10collective13CollectiveMmaINS1_34MainloopSm90TmaGmmaWarpSpecializedILi2ENS5_IJNS4_1CILi1EEESB_SB_EEENS1_35KernelTmaWarpSpecializedCooperativeEEENS5_IJNSA_ILi256EEENSA_ILi128EEESG_EEENS_10bfloat16_tENS5_IJlSB_lEEESI_SJ_NS4_8TiledMMAINS4_8MMA_AtomIJNS4_4SM904GMMA28MMA_64x128x16_F32BF16BF16_SSILNSN_5MajorE0ELSP_0ELNSN_7ScaleInE1ELSQ_1EEEEEENS4_6LayoutINS5_IJNSA_ILi2EEESB_SB_EEENS5_IJSB_NSA_ILi0EEESW_EEEEENS5_IJNS4_10UnderscoreESZ_SZ_EEEEENS4_13SM90_TMA_LOADENS4_14ComposedLayoutINS4_7SwizzleILi3ELi4ELi3EEENS4_18smem_ptr_flag_bitsILi16EEENST_INS5_IJNSA_ILi8EEENSA_ILi64EEEEEENS5_IJS19_SB_EEEEEEEvNS4_8identityES12_S1D_vS1E_EENS_8epilogue10collective6detail29Sm90TmaWarpSpecializedAdapterINS1H_15DefaultEpilogueISI_SJ_SJ_NS1G_6thread17LinearCombinationISI_Li1EffLNS1L_9ScaleType4KindE0ELNS_15FloatRoundStyleE2ESI_EENS1_15EpilogueDefaultEEEEEvvEEEEvNT_6ParamsE,@function
        .size           _ZN7cutlass13device_kernelINS_4gemm6kernel13GemmUniversalIN4cute5tupleIJiiiiEEENS1_10collective13CollectiveMmaINS1_34MainloopSm90TmaGmmaWarpSpecializedILi2ENS5_IJNS4_1CILi1EEESB_SB_EEENS1_35KernelTmaWarpSpecializedCooperativeEEENS5_IJNSA_ILi256EEENSA_ILi128EEESG_EEENS_10bfloat16_tENS5_IJlSB_lEEESI_SJ_NS4_8TiledMMAINS4_8MMA_AtomIJNS4_4SM904GMMA28MMA_64x128x16_F32BF16BF16_SSILNSN_5MajorE0ELSP_0ELNSN_7ScaleInE1ELSQ_1EEEEEENS4_6LayoutINS5_IJNSA_ILi2EEESB_SB_EEENS5_IJSB_NSA_ILi0EEESW_EEEEENS5_IJNS4_10UnderscoreESZ_SZ_EEEEENS4_13SM90_TMA_LOADENS4_14ComposedLayoutINS4_7SwizzleILi3ELi4ELi3EEENS4_18smem_ptr_flag_bitsILi16EEENST_INS5_IJNSA_ILi8EEENSA_ILi64EEEEEENS5_IJS19_SB_EEEEEEEvNS4_8identityES12_S1D_vS1E_EENS_8epilogue10collective6detail29Sm90TmaWarpSpecializedAdapterINS1H_15DefaultEpilogueISI_SJ_SJ_NS1G_6thread17LinearCombinationISI_Li1EffLNS1L_9ScaleType4KindE0ELNS_15FloatRoundStyleE2ESI_EENS1_15EpilogueDefaultEEEEEvvEEEEvNT_6ParamsE,(.L_x_316 - _ZN7cutlass13device_kernelINS_4gemm6kernel13GemmUniversalIN4cute5tupleIJiiiiEEENS1_10collective13CollectiveMmaINS1_34MainloopSm90TmaGmmaWarpSpecializedILi2ENS5_IJNS4_1CILi1EEESB_SB_EEENS1_35KernelTmaWarpSpecializedCooperativeEEENS5_IJNSA_ILi256EEENSA_ILi128EEESG_EEENS_10bfloat16_tENS5_IJlSB_lEEESI_SJ_NS4_8TiledMMAINS4_8MMA_AtomIJNS4_4SM904GMMA28MMA_64x128x16_F32BF16BF16_SSILNSN_5MajorE0ELSP_0ELNSN_7ScaleInE1ELSQ_1EEEEEENS4_6LayoutINS5_IJNSA_ILi2EEESB_SB_EEENS5_IJSB_NSA_ILi0EEESW_EEEEENS5_IJNS4_10UnderscoreESZ_SZ_EEEEENS4_13SM90_TMA_LOADENS4_14ComposedLayoutINS4_7SwizzleILi3ELi4ELi3EEENS4_18smem_ptr_flag_bitsILi16EEENST_INS5_IJNSA_ILi8EEENSA_ILi64EEEEEENS5_IJS19_SB_EEEEEEEvNS4_8identityES12_S1D_vS1E_EENS_8epilogue10collective6detail29Sm90TmaWarpSpecializedAdapterINS1H_15DefaultEpilogueISI_SJ_SJ_NS1G_6thread17LinearCombinationISI_Li1EffLNS1L_9ScaleType4KindE0ELNS_15FloatRoundStyleE2ESI_EENS1_15EpilogueDefaultEEEEEvvEEEEvNT_6ParamsE)
        .other          _ZN7cutlass13device_kernelINS_4gemm6kernel13GemmUniversalIN4cute5tupleIJiiiiEEENS1_10collective13CollectiveMmaINS1_34MainloopSm90TmaGmmaWarpSpecializedILi2ENS5_IJNS4_1CILi1EEESB_SB_EEENS1_35KernelTmaWarpSpecializedCooperativeEEENS5_IJNSA_ILi256EEENSA_ILi128EEESG_EEENS_10bfloat16_tENS5_IJlSB_lEEESI_SJ_NS4_8TiledMMAINS4_8MMA_AtomIJNS4_4SM904GMMA28MMA_64x128x16_F32BF16BF16_SSILNSN_5MajorE0ELSP_0ELNSN_7ScaleInE1ELSQ_1EEEEEENS4_6LayoutINS5_IJNSA_ILi2EEESB_SB_EEENS5_IJSB_NSA_ILi0EEESW_EEEEENS5_IJNS4_10UnderscoreESZ_SZ_EEEEENS4_13SM90_TMA_LOADENS4_14ComposedLayoutINS4_7SwizzleILi3ELi4ELi3EEENS4_18smem_ptr_flag_bitsILi16EEENST_INS5_IJNSA_ILi8EEENSA_ILi64EEEEEENS5_IJS19_SB_EEEEEEEvNS4_8identityES12_S1D_vS1E_EENS_8epilogue10collective6detail29Sm90TmaWarpSpecializedAdapterINS1H_15DefaultEpilogueISI_SJ_SJ_NS1G_6thread17LinearCombinationISI_Li1EffLNS1L_9ScaleType4KindE0ELNS_15FloatRoundStyleE2ESI_EENS1_15EpilogueDefaultEEEEEvvEEEEvNT_6ParamsE,@"STO_CUDA_ENTRY STV_DEFAULT"
_ZN7cutlass13device_kernelINS_4gemm6kernel13GemmUniversalIN4cute5tupleIJiiiiEEENS1_10collective13CollectiveMmaINS1_34MainloopSm90TmaGmmaWarpSpecializedILi2ENS5_IJNS4_1CILi1EEESB_SB_EEENS1_35KernelTmaWarpSpecializedCooperativeEEENS5_IJNSA_ILi256EEENSA_ILi128EEESG_EEENS_10bfloat16_tENS5_IJlSB_lEEESI_SJ_NS4_8TiledMMAINS4_8MMA_AtomIJNS4_4SM904GMMA28MMA_64x128x16_F32BF16BF16_SSILNSN_5MajorE0ELSP_0ELNSN_7ScaleInE1ELSQ_1EEEEEENS4_6LayoutINS5_IJNSA_ILi2EEESB_SB_EEENS5_IJSB_NSA_ILi0EEESW_EEEEENS5_IJNS4_10UnderscoreESZ_SZ_EEEEENS4_13SM90_TMA_LOADENS4_14ComposedLayoutINS4_7SwizzleILi3ELi4ELi3EEENS4_18smem_ptr_flag_bitsILi16EEENST_INS5_IJNSA_ILi8EEENSA_ILi64EEEEEENS5_IJS19_SB_EEEEEEEvNS4_8identityES12_S1D_vS1E_EENS_8epilogue10collective6detail29Sm90TmaWarpSpecializedAdapterINS1H_15DefaultEpilogueISI_SJ_SJ_NS1G_6thread17LinearCombinationISI_Li1EffLNS1L_9ScaleType4KindE0ELNS_15FloatRoundStyleE2ESI_EENS1_15EpilogueDefaultEEEEEvvEEEEvNT_6ParamsE:
[----:B------:R-:W0:Y:S01]  /*0000*/  LDC R1, c[0x0][0x28] ;  /* 0x00000a00ff017b82 */ /* 0x000e220000000800 */
[----:B------:R-:W1:Y:S01]  /*0010*/  S2R R18, SR_TID.X ;  /* 0x0000000000127919 */ /* 0x000e620000002100 */
[----:B------:R-:W-:Y:S01]  /*0020*/  ELECT P0, URZ, PT ;  /* 0x00000000003f782f */ /* 0x000fe20003800000 */
[----:B------:R-:W-:Y:S01]  /*0030*/  BSSY B0, `(.L_x_0) ;  /* 0x000000f000007945 */ /* 0x000fe20003800000 */
[--C-:B-1----:R-:W-:Y:S02]  /*0040*/  SHF.R.U32.HI R0, RZ, 0x5, R18.reuse ;  /* 0x00000005ff007819 */ /* 0x102fe40000011612 */
[----:B------:R-:W-:-:S03]  /*0050*/  SHF.R.U32.HI R22, RZ, 0x7, R18 ;  /* 0x00000007ff167819 */ /* 0x000fc60000011612 */
[----:B------:R-:W1:Y:S04]  /*0060*/  SHFL.IDX PT, R5, R0, RZ, 0x1f ;  /* 0x00001fff00057589 */ /* 0x000e6800000e0000 */
[----:B------:R2:W3:Y:S01]  /*0070*/  SHFL.IDX PT, R8, R22, RZ, 0x1f ;  /* 0x00001fff16087589 */ /* 0x0004e200000e0000 */
[----:B-1----:R-:W-:-:S13]  /*0080*/  ISETP.NE.OR P0, PT, R5, RZ, !P0 ;  /* 0x000000ff0500720c */ /* 0x002fda0004705670 */
[----:B0-23--:R-:W-:Y:S05]  /*0090*/  @P0 BRA `(.L_x_1) ;  /* 0x0000000000200947 */ /* 0x00dfea0003800000 */
[----:B------:R-:W-:Y:S02]  /*00a0*/  ULDC.64 UR4, c[0x0][0x198] ;  /* 0x0000660000047ab9 */ /* 0x000fe40000000a00 */
[----:B------:R-:W-:Y:S02]  /*00b0*/  UIADD3 UR6, UP0, UR4, 0xf0, URZ ;  /* 0x000000f004067890 */ /* 0x000fe4000ff1e03f */
[----:B------:R-:W-:Y:S02]  /*00c0*/  UIADD3 UR4, UP1, UR4, 0x1f0, URZ ;  /* 0x000001f004047890 */ /* 0x000fe4000ff3e03f */
[----:B------:R-:W-:Y:S02]  /*00d0*/  UIADD3.X UR7, URZ, UR5, URZ, UP0, !UPT ;  /* 0x000000053f077290 */ /* 0x000fe400087fe43f */
[----:B------:R-:W-:-:S07]  /*00e0*/  UIADD3.X UR5, URZ, UR5, URZ, UP1, !UPT ;  /* 0x000000053f057290 */ /* 0x000fce0008ffe43f */
[----:B------:R0:W-:Y:S02]  /*00f0*/  UTMACCTL.PF [UR6] ;  /* 0x00000000060079b9 */ /* 0x0001e40008040000 */
[----:B------:R0:W-:Y:S02]  /*0100*/  UTMACCTL.PF [UR4] ;  /* 0x00000000040079b9 */ /* 0x0001e40008040000 */
[----:B0-----:R-:W-:Y:S01]  /*0110*/  NOP ;  /* 0x0000000000007918 */ /* 0x001fe20000000000 */
.L_x_1:
[----:B------:R-:W-:Y:S05]  /*0120*/  BSYNC B0 ;  /* 0x0000000000007941 */ /* 0x000fea0003800000 */
.L_x_0:
[----:B------:R-:W0:Y:S02]  /*0130*/  SHFL.IDX PT, R2, R0, RZ, 0x1f ;  /* 0x00001fff00027589 */ /* 0x000e2400000e0000 */
[----:B0-----:R-:W-:-:S13]  /*0140*/  ISETP.NE.AND P0, PT, R2, RZ, PT ;  /* 0x000000ff0200720c */ /* 0x001fda0003f05270 */
[----:B------:R-:W-:Y:S05]  /*0150*/  @P0 BRA `(.L_x_2) ;  /* 0x0000000000480947 */ /* 0x000fea0003800000 */
[----:B------:R-:W0:Y:S01]  /*0160*/  S2UR UR8, SR_CgaCtaId ;  /* 0x00000000000879c3 */ /* 0x000e220000008800 */
[----:B------:R-:W-:Y:S01]  /*0170*/  UMOV UR4, 0x400 ;  /* 0x0000040000047882 */ /* 0x000fe20000000000 */
[----:B------:R-:W-:Y:S01]  /*0180*/  UMOV UR5, 0x1 ;  /* 0x0000000100057882 */ /* 0x000fe20000000000 */
[----:B------:R-:W-:Y:S01]  /*0190*/  UMOV UR6, 0x100 ;  /* 0x0000010000067882 */ /* 0x000fe20000000000 */
[----:B------:R-:W-:Y:S01]  /*01a0*/  ELECT P0, URZ, PT ;  /* 0x00000000003f782f */ /* 0x000fe20003800000 */
[----:B------:R-:W-:-:S04]  /*01b0*/  UIADD3 UR6, -UR6, 0x100000, URZ ;  /* 0x0010000006067890 */ /* 0x000fc8000fffe13f */
[----:B------:R-:W-:Y:S02]  /*01c0*/  USHF.L.U32 UR7, UR6, 0xb, URZ ;  /* 0x0000000b06077899 */ /* 0x000fe4000800063f */
[----:B------:R-:W-:Y:S02]  /*01d0*/  USHF.L.U32 UR6, UR6, 0x1, URZ ;  /* 0x0000000106067899 */ /* 0x000fe4000800063f */
[----:B0-----:R-:W-:Y:S02]  /*01e0*/  ULEA UR8, UR8, UR4, 0x18 ;  /* 0x0000000408087291 */ /* 0x001fe4000f8ec03f */
[----:B------:R-:W-:-:S04]  /*01f0*/  UIADD3 UR4, -UR5, 0x100000, URZ ;  /* 0x0010000005047890 */ /* 0x000fc8000fffe13f */
[----:B------:R-:W-:Y:S02]  /*0200*/  USHF.L.U32 UR5, UR4, 0xb, URZ ;  /* 0x0000000b04057899 */ /* 0x000fe4000800063f */
[----:B------:R-:W-:Y:S01]  /*0210*/  USHF.L.U32 UR4, UR4, 0x1, URZ ;  /* 0x0000000104047899 */ /* 0x000fe2000800063f */
[----:B------:R-:W0:Y:S11]  /*0220*/  FENCE.VIEW.ASYNC.S ;  /* 0x00000000000073c6 */ /* 0x000e360000000000 */
[----:B0-----:R0:W1:Y:S01]  /*0230*/  SYNCS.EXCH.64 URZ, [UR8], UR4 ;  /* 0x00000004083f75b2 */ /* 0x0010620008000100 */
[----:B------:R0:W2:Y:S01]  /*0240*/  SYNCS.EXCH.64 URZ, [UR8+0x10], UR6 ;  /* 0x00001006083f75b2 */ /* 0x0000a20008000100 */
[----:B------:R0:W3:Y:S01]  /*0250*/  SYNCS.EXCH.64 URZ, [UR8+0x8], UR4 ;  /* 0x00000804083f75b2 */ /* 0x0000e20008000100 */
[----:B------:R0:W4:Y:S01]  /*0260*/  SYNCS.EXCH.64 URZ, [UR8+0x18], UR6 ;  /* 0x00001806083f75b2 */ /* 0x0001220008000100 */
[----:B------:R-:W-:Y:S01]  /*0270*/  NOP ;  /* 0x0000000000007918 */ /* 0x000fe20000000000 */
.L_x_2:
[----:B------:R-:W5:Y:S01]  /*0280*/  SHFL.IDX PT, R0, R0, RZ, 0x1f ;  /* 0x00001fff00007589 */ /* 0x000f6200000e0000 */
[----:B------:R-:W-:Y:S01]  /*0290*/  ELECT P0, URZ, PT ;  /* 0x00000000003f782f */ /* 0x000fe20003800000 */
[----:B------:R-:W1:Y:S01]  /*02a0*/  LDC R2, c[0x0][0x65c] ;  /* 0x00019700ff027b82 */ /* 0x000e620000000800 */
[----:B------:R-:W-:Y:S01]  /*02b0*/  SHF.R.S32.HI R6, RZ, 0x1f, R5 ;  /* 0x0000001fff067819 */ /* 0x000fe20000011405 */
[----:B------:R-:W2:Y:S01]  /*02c0*/  S2R R3, SR_CTAID.Y ;  /* 0x0000000000037919 */ /* 0x000ea20000002600 */
[----:B0-----:R-:W-:Y:S01]  /*02d0*/  UMOV UR4, 0x20 ;  /* 0x0000002000047882 */ /* 0x001fe20000000000 */
[----:B------:R-:W-:Y:S01]  /*02e0*/  ISETP.NE.AND P2, PT, R8, RZ, PT ;  /* 0x000000ff0800720c */ /* 0x000fe20003f45270 */
[----:B------:R-:W-:Y:S01]  /*02f0*/  NOP ;  /* 0x0000000000007918 */ /* 0x000fe20000000000 */
[----:B------:R-:W0:Y:S01]  /*0300*/  S2R R4, SR_CTAID.X ;  /* 0x0000000000047919 */ /* 0x000e220000002500 */
[----:B------:R-:W-:Y:S01]  /*0310*/  LEA.HI R6, R6, R5, RZ, 0x2 ;  /* 0x0000000506067211 */ /* 0x000fe200078f10ff */
[----:B------:R-:W-:Y:S01]  /*0320*/  NOP ;  /* 0x0000000000007918 */ /* 0x000fe20000000000 */
[----:B-----5:R-:W-:-:S02]  /*0330*/  ISETP.NE.OR P0, PT, R0, RZ, !P0 ;  /* 0x000000ff0000720c */ /* 0x020fc40004705670 */
[----:B-1----:R-:W-:-:S04]  /*0340*/  ISETP.NE.AND P3, PT, R2, 0x1, PT ;  /* 0x000000010200780c */ /* 0x002fc80003f65270 */
[----:B------:R-:W-:Y:S02]  /*0350*/  P2R R0, PR, RZ, 0x8 ;  /* 0x00000008ff007803 */ /* 0x000fe40000000000 */
[----:B------:R-:W-:-:S05]  /*0360*/  LOP3.LUT R0, R6, 0xfffffffc, RZ, 0xc0, !PT ;  /* 0xfffffffc06007812 */ /* 0x000fca00078ec0ff */
[----:B------:R-:W-:Y:S01]  /*0370*/  VOTEU.ALL UP0, P0 ;  /* 0x00000000003f7886 */ /* 0x000fe20000000000 */
[----:B------:R-:W-:Y:S01]  /*0380*/  IMAD.IADD R0, R5, 0x1, -R0 ;  /* 0x0000000105007824 */ /* 0x000fe200078e0a00 */
[----:B------:R-:W0:Y:S01]  /*0390*/  @P3 LDC R17, c[0x0][0x10] ;  /* 0x00000400ff113b82 */ /* 0x000e220000000800 */
[----:B------:R-:W-:Y:S01]  /*03a0*/  VOTEU.ALL UP1, P0 ;  /* 0x00000000003f7886 */ /* 0x000fe20000020000 */
[----:B--2---:R-:W-:Y:S01]  /*03b0*/  @P3 IMAD.MOV.U32 R6, RZ, RZ, R3 ;  /* 0x000000ffff063224 */ /* 0x004fe200078e0003 */
[----:B------:R-:W-:Y:S01]  /*03c0*/  @!UP0 UMOV UR6, 0x400 ;  /* 0x0000040000068882 */ /* 0x000fe20000000000 */
[----:B------:R-:W-:-:S04]  /*03d0*/  @!UP0 UIADD3 UR4, -UR4, 0x100000, URZ ;  /* 0x0010000004048890 */ /* 0x000fc8000fffe13f */
[----:B------:R-:W-:Y:S02]  /*03e0*/  @!UP0 USHF.L.U32 UR5, UR4, 0xb, URZ ;  /* 0x0000000b04058899 */ /* 0x000fe4000800063f */
[----:B------:R-:W-:Y:S01]  /*03f0*/  @!UP0 USHF.L.U32 UR4, UR4, 0x1, URZ ;  /* 0x0000000104048899 */ /* 0x000fe2000800063f */
[----:B------:R-:W-:Y:S02]  /*0400*/  @P3 IMAD.MOV.U32 R7, RZ, RZ, RZ ;  /* 0x000000ffff073224 */ /* 0x000fe400078e00ff */
[----:B------:R-:W-:Y:S01]  /*0410*/  IMAD.MOV.U32 R5, RZ, RZ, RZ ;  /* 0x000000ffff057224 */ /* 0x000fe200078e00ff */
[----:B------:R-:W1:Y:S01]  /*0420*/  @!UP0 S2UR UR7, SR_CgaCtaId ;  /* 0x00000000000789c3 */ /* 0x000e620000008800 */
[----:B------:R-:W-:-:S07]  /*0430*/  @P3 IMAD.MOV.U32 R11, RZ, RZ, RZ ;  /* 0x000000ffff0b3224 */ /* 0x000fce00078e00ff */
[----:B------:R-:W2:Y:S01]  /*0440*/  @!P3 LDC R9, c[0x0][0xc] ;  /* 0x00000300ff09bb82 */ /* 0x000ea20000000800 */
[----:B0-----:R-:W-:-:S04]  /*0450*/  @P3 IMAD.WIDE.U32 R16, R4, R17, R6 ;  /* 0x0000001104103225 */ /* 0x001fc800078e0006 */
[----:B------:R-:W-:Y:S01]  /*0460*/  @P3 IMAD.IADD R17, R17, 0x1, R11 ;  /* 0x0000000111113824 */ /* 0x000fe200078e020b */
[----:B-1----:R-:W-:Y:S01]  /*0470*/  @!UP0 ULEA UR6, UR7, UR6, 0x18 ;  /* 0x0000000607068291 */ /* 0x002fe2000f8ec03f */
[----:B------:R-:W-:Y:S01]  /*0480*/  VOTEU.ALL UP0, P0 ;  /* 0x00000000003f7886 */ /* 0x000fe20000000000 */
[----:B------:R-:W-:-:S04]  /*0490*/  ISETP.NE.AND P0, PT, R0, 0x3, PT ;  /* 0x000000030000780c */ /* 0x000fc80003f05270 */
[----:B------:R-:W-:Y:S01]  /*04a0*/  ISETP.EQ.OR P0, PT, R0, RZ, !P0 ;  /* 0x000000ff0000720c */ /* 0x000fe20004702670 */
[----:B--2---:R-:W-:-:S03]  /*04b0*/  @!P3 IMAD.WIDE.U32 R6, R9, R3, R4 ;  /* 0x000000030906b225 */ /* 0x004fc600078e0004 */
[C---:B------:R-:W-:Y:S01]  /*04c0*/  ISETP.EQ.AND P0, PT, R8.reuse, RZ, P0 ;  /* 0x000000ff0800720c */ /* 0x040fe20000702270 */
[----:B------:R-:W-:Y:S01]  /*04d0*/  VIADD R8, R8, 0xffffffff ;  /* 0xffffffff08087836 */ /* 0x000fe20000000000 */
[----:B------:R-:W0:Y:S02]  /*04e0*/  FENCE.VIEW.ASYNC.S ;  /* 0x00000000000073c6 */ /* 0x000e240000000000 */
[----:B0-----:R0:W3:Y:S01]  /*04f0*/  @!UP0 SYNCS.EXCH.64 URZ, [UR6+0x30], UR4 ;  /* 0x00003004063f85b2 */ /* 0x0010e20008000100 */
[----:B------:R-:W-:Y:S01]  /*0500*/  @!P3 IMAD.MOV.U32 R16, RZ, RZ, R6 ;  /* 0x000000ffff10b224 */ /* 0x000fe200078e0006 */
[----:B------:R-:W-:Y:S01]  /*0510*/  SEL R19, RZ, 0x1, !P0 ;  /* 0x00000001ff137807 */ /* 0x000fe20004000000 */
[----:B------:R-:W-:Y:S01]  /*0520*/  @!P3 IMAD.MOV.U32 R17, RZ, RZ, R7 ;  /* 0x000000ffff11b224 */ /* 0x000fe200078e0007 */
[----:B------:R-:W-:-:S04]  /*0530*/  ISETP.GE.U32.AND P1, PT, R8, 0x2, PT ;  /* 0x000000020800780c */ /* 0x000fc80003f26070 */
[----:B------:R-:W-:Y:S01]  /*0540*/  SEL R19, R19, 0x2, P1 ;  /* 0x0000000213137807 */ /* 0x000fe20000800000 */
[----:B------:R0:W3:Y:S01]  /*0550*/  @!UP1 SYNCS.EXCH.64 URZ, [UR6+0x38], UR4 ;  /* 0x00003804063f95b2 */ /* 0x0000e20008000100 */
[----:B------:R-:W-:Y:S01]  /*0560*/  NOP ;  /* 0x0000000000007918 */ /* 0x000fe20000000000 */
[----:B---34-:R-:W-:Y:S06]  /*0570*/  BAR.SYNC.DEFER_BLOCKING 0x0 ;  /* 0x0000000000007b1d */ /* 0x018fec0000010000 */
[----:B------:R-:W-:Y:S05]  /*0580*/  @!P2 BRA `(.L_x_3) ;  /* 0x000000ac0008a947 */ /* 0x000fea0003800000 */
[----:B------:R-:W-:-:S13]  /*0590*/  ISETP.GT.U32.AND P0, PT, R8, 0x1, PT ;  /* 0x000000010800780c */ /* 0x000fda0003f04070 */
[----:B0-----:R-:W-:Y:S05]  /*05a0*/  @P0 EXIT ;  /* 0x000000000000094d */ /* 0x001fea0003800000 */
[----:B------:R-:W-:Y:S01]  /*05b0*/  ULDC.64 UR4, c[0x0][0x650] ;  /* 0x0001940000047ab9 */ /* 0x000fe20000000a00 */
[----:B------:R-:W-:Y:S01]  /*05c0*/  PRMT R0, RZ, 0x7610, R0 ;  /* 0x00007610ff007816 */ /* 0x000fe20000000000 */
[----:B------:R-:W-:Y:S01]  /*05d0*/  IMAD.MOV.U32 R153, RZ, RZ, -0x1 ;  /* 0xffffffffff997424 */ /* 0x000fe200078e00ff */
[----:B------:R-:W-:Y:S01]  /*05e0*/  ISETP.GE.U32.AND P0, PT, R16, UR4, PT ;  /* 0x0000000410007c0c */ /* 0x000fe2000bf06070 */
[----:B------:R-:W-:Y:S01]  /*05f0*/  IMAD.MOV.U32 R23, RZ, RZ, -0x1 ;  /* 0xffffffffff177424 */ /* 0x000fe200078e00ff */
[----:B------:R-:W-:Y:S02]  /*0600*/  MOV R152, 0xffffffff ;  /* 0xffffffff00987802 */ /* 0x000fe40000000f00 */
[----:B------:R-:W-:-:S13]  /*0610*/  ISETP.GE.U32.AND.EX P0, PT, R17, UR5, PT, P0 ;  /* 0x0000000511007c0c */ /* 0x000fda000bf06100 */
[----:B------:R-:W-:Y:S05]  /*0620*/  @P0 BRA `(.L_x_4) ;  /* 0x0000000400540947 */ /* 0x000fea0003800000 */
[----:B------:R-:W0:Y:S01]  /*0630*/  LDC.64 R14, c[0x0][0x628] ;  /* 0x00018a00ff0e7b82 */ /* 0x000e220000000a00 */
[----:B------:R-:W-:Y:S02]  /*0640*/  IMAD.MOV.U32 R6, RZ, RZ, R16 ;  /* 0x000000ffff067224 */ /* 0x000fe400078e0010 */
[----:B------:R-:W-:-:S05]  /*0650*/  IMAD.MOV.U32 R7, RZ, RZ, R17 ;  /* 0x000000ffff077224 */ /* 0x000fca00078e0011 */
[----:B------:R-:W1:Y:S08]  /*0660*/  LDC R0, c[0x0][0x630] ;  /* 0x00018c00ff007b82 */ /* 0x000e700000000800 */
[----:B------:R-:W2:Y:S01]  /*0670*/  LDC.64 R20, c[0x0][0x620] ;  /* 0x00018800ff147b82 */ /* 0x000ea20000000a00 */
[----:B0-----:R-:W-:-:S04]  /*0680*/  ISETP.NE.U32.AND P0, PT, R14, RZ, PT ;  /* 0x000000ff0e00720c */ /* 0x001fc80003f05070 */
[----:B------:R-:W-:-:S13]  /*0690*/  ISETP.NE.AND.EX P0, PT, R15, RZ, PT, P0 ;  /* 0x000000ff0f00720c */ /* 0x000fda0003f05300 */
[----:B-12---:R-:W-:Y:S05]  /*06a0*/  @!P0 BRA `(.L_x_5) ;  /* 0x0000000000288947 */ /* 0x006fea0003800000 */
[----:B------:R-:W0:Y:S02]  /*06b0*/  LDC R11, c[0x0][0x634] ;  /* 0x00018d00ff0b7b82 */ /* 0x000e240000000800 */
[----:B0-----:R-:W-:-:S05]  /*06c0*/  IADD3 R11, P0, R16, R11, RZ ;  /* 0x0000000b100b7210 */ /* 0x001fca0007f1e0ff */
[----:B------:R-:W-:-:S04]  /*06d0*/  IMAD.X R13, RZ, RZ, R17, P0 ;  /* 0x000000ffff0d7224 */ /* 0x000fc800000e0611 */
[----:B------:R-:W-:-:S04]  /*06e0*/  IMAD.WIDE.U32 R6, R13, R14, RZ ;  /* 0x0000000e0d067225 */ /* 0x000fc800078e00ff */
[----:B------:R-:W-:-:S04]  /*06f0*/  IMAD.WIDE.U32 R8, P0, R11, R15, R6 ;  /* 0x0000000f0b087225 */ /* 0x000fc80007800006 */
[----:B------:R-:W-:-:S04]  /*0700*/  IMAD.WIDE.U32 R6, R11, R14, RZ ;  /* 0x0000000e0b067225 */ /* 0x000fc800078e00ff */
[----:B------:R-:W-:Y:S01]  /*0710*/  IMAD.X R11, RZ, RZ, RZ, P0 ;  /* 0x000000ffff0b7224 */ /* 0x000fe200000e06ff */
[----:B------:R-:W-:Y:S01]  /*0720*/  IADD3 RZ, P0, R7, R8, RZ ;  /* 0x0000000807ff7210 */ /* 0x000fe20007f1e0ff */
[----:B------:R-:W-:-:S04]  /*0730*/  IMAD.MOV.U32 R10, RZ, RZ, R9 ;  /* 0x000000ffff0a7224 */ /* 0x000fc800078e0009 */
[----:B------:R-:W-:-:S08]  /*0740*/  IMAD.WIDE.U32.X R6, R13, R15, R10, P0 ;  /* 0x0000000f0d067225 */ /* 0x000fd000000e040a */
.L_x_5:
[-CC-:B------:R-:W-:Y:S01]  /*0750*/  SHF.R.U64 R23, R6, R0.reuse, R7.reuse ;  /* 0x0000000006177219 */ /* 0x180fe20000001207 */
[----:B------:R-:W0:Y:S01]  /*0760*/  LDC R10, c[0x0][0x618] ;  /* 0x00018600ff0a7b82 */ /* 0x000e220000000800 */
[----:B------:R-:W-:Y:S01]  /*0770*/  SHF.R.U32.HI R5, RZ, R0, R7 ;  /* 0x00000000ff057219 */ /* 0x000fe20000011607 */
[----:B------:R-:W-:Y:S01]  /*0780*/  ULDC UR4, c[0x0][0x150] ;  /* 0x0000540000047ab9 */ /* 0x000fe20000000800 */
[----:B------:R-:W-:Y:S02]  /*0790*/  IADD3 R9, P0, RZ, -R23, RZ ;  /* 0x80000017ff097210 */ /* 0x000fe40007f1e0ff */
[----:B------:R-:W-:-:S03]  /*07a0*/  I2FP.F32.U32 R0, R4 ;  /* 0x0000000400007245 */ /* 0x000fc60000201000 */
[----:B------:R-:W1:Y:S01]  /*07b0*/  LDC.64 R28, c[0x0][0x640] ;  /* 0x00019000ff1c7b82 */ /* 0x000e620000000a00 */
[----:B------:R-:W-:Y:S02]  /*07c0*/  IMAD.X R11, RZ, RZ, ~R5, P0 ;  /* 0x000000ffff0b7224 */ /* 0x000fe400000e0e05 */
[----:B------:R-:W-:Y:S01]  /*07d0*/  FMUL R0, R0, UR4 ;  /* 0x0000000400007c20 */ /* 0x000fe20008400000 */
[----:B------:R-:W-:Y:S01]  /*07e0*/  IMAD.WIDE.U32 R6, R9, R20, R16 ;  /* 0x0000001409067225 */ /* 0x000fe200078e0010 */
[----:B------:R-:W-:-:S03]  /*07f0*/  ULDC UR4, c[0x0][0x154] ;  /* 0x0000550000047ab9 */ /* 0x000fc60000000800 */
[----:B------:R-:W-:Y:S01]  /*0800*/  IMAD R8, R11, R20, RZ ;  /* 0x000000140b087224 */ /* 0x000fe200078e02ff */
[----:B------:R-:W2:Y:S01]  /*0810*/  LDC R5, c[0x0][0x144] ;  /* 0x00005100ff057b82 */ /* 0x000ea20000000800 */
[----:B------:R-:W3:Y:S02]  /*0820*/  F2I.U32.TRUNC.NTZ R0, R0 ;  /* 0x0000000000007305 */ /* 0x000ee4000020f000 */
[----:B------:R-:W-:-:S05]  /*0830*/  IMAD R9, R9, R21, R8 ;  /* 0x0000001509097224 */ /* 0x000fca00078e0208 */
[----:B------:R-:W4:Y:S01]  /*0840*/  LDC R12, c[0x0][0x608] ;  /* 0x00018200ff0c7b82 */ /* 0x000f220000000800 */
[----:B------:R-:W-:Y:S01]  /*0850*/  IADD3 R7, R7, R9, RZ ;  /* 0x0000000907077210 */ /* 0x000fe20007ffe0ff */
[----:B------:R-:W-:-:S03]  /*0860*/  IMAD.MOV.U32 R9, RZ, RZ, -0x1 ;  /* 0xffffffffff097424 */ /* 0x000fc600078e00ff */
[-CC-:B0-----:R-:W-:Y:S02]  /*0870*/  SHF.R.U64 R20, R6, R10.reuse, R7.reuse ;  /* 0x0000000a06147219 */ /* 0x181fe40000001207 */
[----:B------:R-:W-:Y:S01]  /*0880*/  I2FP.F32.U32 R6, R3 ;  /* 0x0000000300067245 */ /* 0x000fe20000201000 */
[----:B------:R-:W0:Y:S01]  /*0890*/  LDC R26, c[0x0][0x658] ;  /* 0x00019600ff1a7b82 */ /* 0x000e220000000800 */
[----:B-1----:R-:W-:Y:S01]  /*08a0*/  ISETP.NE.U32.AND P0, PT, R28, RZ, PT ;  /* 0x000000ff1c00720c */ /* 0x002fe20003f05070 */
[----:B---3--:R-:W-:Y:S01]  /*08b0*/  IMAD.MOV R8, RZ, RZ, -R0 ;  /* 0x000000ffff087224 */ /* 0x008fe200078e0a00 */
[----:B------:R-:W-:Y:S01]  /*08c0*/  SHF.R.U32.HI R7, RZ, R10, R7 ;  /* 0x0000000aff077219 */ /* 0x000fe20000011607 */
[----:B------:R-:W-:Y:S01]  /*08d0*/  FMUL R6, R6, UR4 ;  /* 0x0000000406067c20 */ /* 0x000fe20008400000 */
[----:B------:R-:W-:-:S03]  /*08e0*/  ISETP.NE.AND.EX P0, PT, R29, RZ, PT, P0 ;  /* 0x000000ff1d00720c */ /* 0x000fc60003f05300 */
[----:B------:R-:W1:Y:S01]  /*08f0*/  LDC R14, c[0x0][0x148] ;  /* 0x00005200ff0e7b82 */ /* 0x000e620000000800 */
[----:B--2---:R-:W-:-:S07]  /*0900*/  IMAD R0, R5, R8, R4 ;  /* 0x0000000805007224 */ /* 0x004fce00078e0204 */
[----:B------:R-:W2:Y:S01]  /*0910*/  LDC R24, c[0x0][0x600] ;  /* 0x00018000ff187b82 */ /* 0x000ea20000000800 */
[-CC-:B----4-:R-:W-:Y:S02]  /*0920*/  SHF.R.U64 R30, R20, R12.reuse, R7.reuse ;  /* 0x0000000c141e7219 */ /* 0x190fe40000001207 */
[----:B------:R-:W-:Y:S01]  /*0930*/  SHF.R.U32.HI R5, RZ, R12, R7 ;  /* 0x0000000cff057219 */ /* 0x000fe20000011607 */
[----:B------:R-:W-:Y:S01]  /*0940*/  IMAD.MOV.U32 R7, RZ, RZ, 0x1 ;  /* 0x00000001ff077424 */ /* 0x000fe200078e00ff */
[----:B------:R3:W4:Y:S03]  /*0950*/  F2I.U32.TRUNC.NTZ R12, R6 ;  /* 0x00000006000c7305 */ /* 0x000726000020f000 */
[----:B------:R-:W1:Y:S01]  /*0960*/  LDC R15, c[0x0][0x648] ;  /* 0x00019200ff0f7b82 */ /* 0x000e620000000800 */
[-C--:B0-----:R-:W-:Y:S02]  /*0970*/  SHF.L.U32 R4, R9, R26.reuse, RZ ;  /* 0x0000001a09047219 */ /* 0x081fe400000006ff */
[----:B------:R-:W-:-:S02]  /*0980*/  SHF.R.U64 R32, R30, R26, R5 ;  /* 0x0000001a1e207219 */ /* 0x000fc40000001205 */
[----:B------:R-:W-:Y:S02]  /*0990*/  LOP3.LUT R11, RZ, R4, RZ, 0x33, !PT ;  /* 0x00000004ff0b7212 */ /* 0x000fe400078e33ff */
[-C--:B------:R-:W-:Y:S01]  /*09a0*/  SHF.R.U32.HI R5, RZ, R26.reuse, R5 ;  /* 0x0000001aff057219 */ /* 0x080fe20000011605 */
[----:B------:R-:W0:Y:S01]  /*09b0*/  LDC R21, c[0x0][0x638] ;  /* 0x00018e00ff157b82 */ /* 0x000e220000000800 */
[----:B------:R-:W-:Y:S01]  /*09c0*/  SHF.L.U32 R10, R7, R26, RZ ;  /* 0x0000001a070a7219 */ /* 0x000fe200000006ff */
[----:B------:R-:W-:-:S06]  /*09d0*/  IMAD.MOV.U32 R4, RZ, RZ, R32 ;  /* 0x000000ffff047224 */ /* 0x000fcc00078e0020 */
[----:B------:R-:W0:Y:S01]  /*09e0*/  LDC R152, c[0x0][0x610] ;  /* 0x00018400ff987b82 */ /* 0x000e220000000800 */
[----:B---34-:R-:W-:Y:S05]  /*09f0*/  @!P0 BRA `(.L_x_6) ;  /* 0x0000000000288947 */ /* 0x018fea0003800000 */
[----:B------:R-:W3:Y:S02]  /*0a00*/  LDC R9, c[0x0][0x64c] ;  /* 0x00019300ff097b82 */ /* 0x000ee40000000800 */
[----:B---3--:R-:W-:-:S05]  /*0a10*/  IADD3 R9, P0, R32, R9, RZ ;  /* 0x0000000920097210 */ /* 0x008fca0007f1e0ff */
        /* <DEDUP_REMOVED lines=8> */
.L_x_6:
[----:B-1----:R-:W-:Y:S01]  /*0aa0*/  SHF.R.U64 R4, R4, R15, R5 ;  /* 0x0000000f04047219 */ /* 0x002fe20000001205 */
[----:B------:R-:W-:Y:S01]  /*0ab0*/  IMAD.MOV R12, RZ, RZ, -R12 ;  /* 0x000000ffff0c7224 */ /* 0x000fe200078e0a0c */
[----:B------:R-:W-:Y:S02]  /*0ac0*/  LOP3.LUT R11, R30, R11, RZ, 0xc0, !PT ;  /* 0x0000000b1e0b7212 */ /* 0x000fe400078ec0ff */
[----:B--2---:R-:W-:Y:S01]  /*0ad0*/  IADD3 R5, R24, -0x1, RZ ;  /* 0xffffffff18057810 */ /* 0x004fe20007ffe0ff */
[----:B------:R-:W-:Y:S02]  /*0ae0*/  IMAD.MOV R6, RZ, RZ, -R4 ;  /* 0x000000ffff067224 */ /* 0x000fe400078e0a04 */
[----:B------:R-:W-:Y:S01]  /*0af0*/  @P3 IMAD R0, R14, R12, R3 ;  /* 0x0000000c0e003224 */ /* 0x000fe200078e0203 */
[----:B------:R-:W-:Y:S01]  /*0b00*/  LOP3.LUT R5, R20, R5, RZ, 0xc0, !PT ;  /* 0x0000000514057212 */ /* 0x000fe200078ec0ff */
[----:B------:R-:W-:Y:S02]  /*0b10*/  IMAD R11, R10, R4, R11 ;  /* 0x000000040a0b7224 */ /* 0x000fe400078e020b */
[----:B0-----:R-:W-:-:S02]  /*0b20*/  IMAD R3, R6, R21, R32 ;  /* 0x0000001506037224 */ /* 0x001fc400078e0220 */
[----:B------:R-:W-:Y:S02]  /*0b30*/  IMAD R152, R11, R152, R0 ;  /* 0x000000980b987224 */ /* 0x000fe400078e0200 */
[----:B------:R-:W-:Y:S02]  /*0b40*/  IMAD R3, R3, R24, R5 ;  /* 0x0000001803037224 */ /* 0x000fe400078e0205 */
[----:B------:R-:W-:-:S03]  /*0b50*/  IMAD.MOV.U32 R0, RZ, RZ, 0x1 ;  /* 0x00000001ff007424 */ /* 0x000fc600078e00ff */
[----:B------:R-:W-:Y:S02]  /*0b60*/  SEL R153, R3, R152, !P3 ;  /* 0x0000009803997207 */ /* 0x000fe40005800000 */
[----:B------:R-:W-:-:S07]  /*0b70*/  SEL R152, R152, R3, !P3 ;  /* 0x0000000398987207 */ /* 0x000fce0005800000 */
.L_x_4:
[----:B------:R-:W-:-:S08]  /*0b80*/  NOP ;  /* 0x0000000000007918 */ /* 0x000fd00000000000 */
[----:B------:R-:W0:Y:S02]  /*0b90*/  USETMAXREG.TRY_ALLOC.CTAPOOL UP0, 0xe8 ;  /* 0x000000e8000079c8 */ /* 0x000e240008000600 */
[----:B0-----:R-:W-:-:S13]  /*0ba0*/  PLOP3.LUT P0, PT, PT, PT, UP0, 0x80, 0x0 ;  /* 0x000000000000781c */ /* 0x001fda0003f0f008 */
[----:B------:R-:W-:Y:S05]  /*0bb0*/  @!P0 BRA `(.L_x_4) ;  /* 0xfffffffc00f08947 */ /* 0x000fea000383ffff */
[----:B------:R-:W-:Y:S01]  /*0bc0*/  ULDC.64 UR4, c[0x0][0x598] ;  /* 0x0001660000047ab9 */ /* 0x000fe20000000a00 */
[----:B------:R-:W-:Y:S01]  /*0bd0*/  ULDC.64 UR36, c[0x0][0x208] ;  /* 0x0000820000247ab9 */ /* 0x000fe20000000a00 */
[----:B------:R-:W-:-:S04]  /*0be0*/  ISETP.NE.U32.AND P0, PT, RZ, UR4, PT ;  /* 0x00000004ff007c0c */ /* 0x000fc8000bf05070 */
[----:B------:R-:W-:-:S13]  /*0bf0*/  ISETP.NE.AND.EX P0, PT, RZ, UR5, PT, P0 ;  /* 0x00000005ff007c0c */ /* 0x000fda000bf05300 */
[----:B------:R-:W-:Y:S05]  /*0c00*/  @!P0 BRA `(.L_x_7) ;  /* 0x00000000001c8947 */ /* 0x000fea0003800000 */
[----:B------:R-:W0:Y:S02]  /*0c10*/  LDC.64 R4, c[0x0][0x598] ;  /* 0x00016600ff047b82 */ /* 0x000e240000000a00 */
[----:B0-----:R-:W2:Y:S02]  /*0c20*/  LDG.E.64 R4, desc[UR36][R4.64] ;  /* 0x0000002404047981 */ /* 0x001ea4000c1e1b00 */
[----:B--2---:R-:W-:-:S04]  /*0c30*/  ISETP.NE.U32.AND P0, PT, R4, RZ, PT ;  /* 0x000000ff0400720c */ /* 0x004fc80003f05070 */
[----:B------:R-:W-:-:S13]  /*0c40*/  ISETP.NE.AND.EX P0, PT, R5, RZ, PT, P0 ;  /* 0x000000ff0500720c */ /* 0x000fda0003f05300 */
[----:B------:R-:W-:Y:S05]  /*0c50*/  @!P0 BRA `(.L_x_7) ;  /* 0x0000000000088947 */ /* 0x000fea0003800000 */
[----:B------:R0:W5:Y:S01]  /*0c60*/  LD.E R154, desc[UR36][R4.64] ;  /* 0x00000024049a7980 */ /* 0x000162000c101900 */
[----:B------:R-:W-:Y:S05]  /*0c70*/  BRA `(.L_x_8) ;  /* 0x0000000000247947 */ /* 0x000fea0003800000 */
.L_x_7:
[----:B------:R-:W-:Y:S02]  /*0c80*/  ULDC.64 UR4, c[0x0][0x588] ;  /* 0x0001620000047ab9 */ /* 0x000fe40000000a00 */
[----:B------:R-:W-:-:S04]  /*0c90*/  ISETP.NE.U32.AND P0, PT, RZ, UR4, PT ;  /* 0x00000004ff007c0c */ /* 0x000fc8000bf05070 */
[----:B------:R-:W-:-:S13]  /*0ca0*/  ISETP.NE.AND.EX P0, PT, RZ, UR5, PT, P0 ;  /* 0x00000005ff007c0c */ /* 0x000fda000bf05300 */
[----:B------:R-:W-:Y:S05]  /*0cb0*/  @!P0 BRA `(.L_x_9) ;  /* 0x00000000000c8947 */ /* 0x000fea0003800000 */
[----:B------:R-:W0:Y:S02]  /*0cc0*/  LDC.64 R154, c[0x0][0x588] ;  /* 0x00016200ff9a7b82 */ /* 0x000e240000000a00 */
[----:B0-----:R1:W5:Y:S01]  /*0cd0*/  LDG.E R154, desc[UR36][R154.64] ;  /* 0x000000249a9a7981 */ /* 0x001362000c1e1900 */
[----:B------:R-:W-:Y:S05]  /*0ce0*/  BRA `(.L_x_8) ;  /* 0x0000000000087947 */ /* 0x000fea0003800000 */
.L_x_9:
[----:B------:R-:W-:Y:S02]  /*0cf0*/  ULDC UR4, c[0x0][0x580] ;  /* 0x0001600000047ab9 */ /* 0x000fe40000000800 */
[----:B------:R-:W-:-:S07]  /*0d00*/  IMAD.U32 R154, RZ, RZ, UR4 ;  /* 0x00000004ff9a7e24 */ /* 0x000fce000f8e00ff */
.L_x_8:
[----:B------:R-:W-:Y:S02]  /*0d10*/  ULDC.64 UR4, c[0x0][0x5a0] ;  /* 0x0001680000047ab9 */ /* 0x000fe40000000a00 */
[----:B------:R-:W-:-:S04]  /*0d20*/  ISETP.NE.U32.AND P0, PT, RZ, UR4, PT ;  /* 0x00000004ff007c0c */ /* 0x000fc8000bf05070 */
[----:B------:R-:W-:-:S13]  /*0d30*/  ISETP.NE.AND.EX P0, PT, RZ, UR5, PT, P0 ;  /* 0x00000005ff007c0c */ /* 0x000fda000bf05300 */
[----:B------:R-:W-:Y:S05]  /*0d40*/  @!P0 BRA `(.L_x_10) ;  /* 0x00000000001c8947 */ /* 0x000fea0003800000 */
[----:B0-----:R-:W0:Y:S02]  /*0d50*/  LDC.64 R4, c[0x0][0x5a0] ;  /* 0x00016800ff047b82 */ /* 0x001e240000000a00 */
[----:B0-----:R-:W2:Y:S02]  /*0d60*/  LDG.E.64 R4, desc[UR36][R4.64] ;  /* 0x0000002404047981 */ /* 0x001ea4000c1e1b00 */
[----:B--2---:R-:W-:-:S04]  /*0d70*/  ISETP.NE.U32.AND P0, PT, R4, RZ, PT ;  /* 0x000000ff0400720c */ /* 0x004fc80003f05070 */
[----:B------:R-:W-:-:S13]  /*0d80*/  ISETP.NE.AND.EX P0, PT, R5, RZ, PT, P0 ;  /* 0x000000ff0500720c */ /* 0x000fda0003f05300 */
[----:B------:R-:W-:Y:S05]  /*0d90*/  @!P0 BRA `(.L_x_10) ;  /* 0x0000000000088947 */ /* 0x000fea0003800000 */
[----:B-1----:R0:W5:Y:S01]  /*0da0*/  LD.E R155, desc[UR36][R4.64] ;  /* 0x00000024049b7980 */ /* 0x002162000c101900 */
[----:B------:R-:W-:Y:S05]  /*0db0*/  BRA `(.L_x_11) ;  /* 0x0000000000247947 */ /* 0x000fea0003800000 */
.L_x_10:
[----:B------:R-:W-:Y:S02]  /*0dc0*/  ULDC.64 UR4, c[0x0][0x590] ;  /* 0x0001640000047ab9 */ /* 0x000fe40000000a00 */
[----:B------:R-:W-:-:S04]  /*0dd0*/  ISETP.NE.U32.AND P0, PT, RZ, UR4, PT ;  /* 0x00000004ff007c0c */ /* 0x000fc8000bf05070 */
[----:B------:R-:W-:-:S13]  /*0de0*/  ISETP.NE.AND.EX P0, PT, RZ, UR5, PT, P0 ;  /* 0x00000005ff007c0c */ /* 0x000fda000bf05300 */
[----:B------:R-:W-:Y:S05]  /*0df0*/  @!P0 BRA `(.L_x_12) ;  /* 0x00000000000c8947 */ /* 0x000fea0003800000 */
[----:B0-----:R-:W1:Y:S02]  /*0e00*/  LDC.64 R4, c[0x0][0x590] ;  /* 0x00016400ff047b82 */ /* 0x001e640000000a00 */
[----:B-1----:R1:W5:Y:S01]  /*0e10*/  LDG.E R155, desc[UR36][R4.64] ;  /* 0x00000024049b7981 */ /* 0x002362000c1e1900 */
[----:B------:R-:W-:Y:S05]  /*0e20*/  BRA `(.L_x_11) ;  /* 0x0000000000087947 */ /* 0x000fea0003800000 */
.L_x_12:
[----:B------:R-:W-:Y:S02]  /*0e30*/  ULDC UR4, c[0x0][0x584] ;  /* 0x0001610000047ab9 */ /* 0x000fe40000000800 */
[----:B-1----:R-:W-:-:S07]  /*0e40*/  IMAD.U32 R155, RZ, RZ, UR4 ;  /* 0x00000004ff9b7e24 */ /* 0x002fce000f8e00ff */
.L_x_11:
[----:B------:R-:W-:-:S13]  /*0e50*/  LOP3.LUT P0, RZ, R0, 0xff, RZ, 0xc0, !PT ;  /* 0x000000ff00ff7812 */ /* 0x000fda000780c0ff */
[----:B------:R-:W-:Y:S05]  /*0e60*/  @!P0 EXIT ;  /* 0x000000000000894d */ /* 0x000fea0003800000 */
[----:B------:R-:W-:Y:S01]  /*0e70*/  ULDC UR4, c[0x0][0x28c] ;  /* 0x0000a30000047ab9 */ /* 0x000fe20000000800 */
[----:B------:R-:W-:Y:S01]  /*0e80*/  LOP3.LUT R164, R19, 0x1, RZ, 0xfc, !PT ;  /* 0x0000000113a47812 */ /* 0x000fe200078efcff */
[----:B------:R-:W-:Y:S01]  /*0e90*/  UIADD3 UR4, UR4, 0x7f, URZ ;  /* 0x0000007f04047890 */ /* 0x000fe2000fffe03f */
[----:B------:R-:W-:Y:S01]  /*0ea0*/  UMOV UR38, URZ ;  /* 0x0000003f00267c82 */ /* 0x000fe20008000000 */
[----:B------:R-:W-:Y:S02]  /*0eb0*/  UMOV UR39, URZ ;  /* 0x0000003f00277c82 */ /* 0x000fe40008000000 */
[----:B------:R-:W-:-:S04]  /*0ec0*/  USHF.R.S32.HI UR5, URZ, 0x1f, UR4 ;  /* 0x0000001f3f057899 */ /* 0x000fc80008011404 */
[----:B------:R-:W-:-:S04]  /*0ed0*/  ULEA.HI UR5, UR5, UR4, URZ, 0x7 ;  /* 0x0000000405057291 */ /* 0x000fc8000f8f383f */
[----:B------:R-:W-:-:S12]  /*0ee0*/  USHF.R.S32.HI UR40, URZ, 0x7, UR5 ;  /* 0x000000073f287899 */ /* 0x000fd80008011405 */
.L_x_284:
[----:B------:R-:W-:Y:S01]  /*0ef0*/  LOP3.LUT R0, R18, 0x80, RZ, 0xc0, !PT ;  /* 0x0000008012007812 */ /* 0x000fe200078ec0ff */
[----:B--2---:R-:W2:Y:S01]  /*0f00*/  S2UR UR7, SR_CgaCtaId ;  /* 0x00000000000779c3 */ /* 0x004ea20000008800 */
[----:B------:R-:W-:Y:S02]  /*0f10*/  UMOV UR6, 0x400 ;  /* 0x0000040000067882 */ /* 0x000fe40000000000 */
[----:B------:R-:W-:-:S06]  /*0f20*/  SHF.R.U32.HI R0, RZ, 0x7, R0 ;  /* 0x00000007ff007819 */ /* 0x000fcc0000011600 */
[----:B---3--:R-:W3:Y:S01]  /*0f30*/  SHFL.IDX PT, R0, R0, RZ, 0x1f ;  /* 0x00001fff00007589 */ /* 0x008ee200000e0000 */
[----:B--2---:R-:W-:Y:S01]  /*0f40*/  ULEA UR42, UR7, UR6, 0x18 ;  /* 0x00000006072a7291 */ /* 0x004fe2000f8ec03f */
[----:B---3--:R-:W-:-:S13]  /*0f50*/  R2UR UR4, R0 ;  /* 0x00000000000472ca */ /* 0x008fda00000e0000 */
[----:B------:R-:W-:-:S04]  /*0f60*/  ULEA.HI UR5, UR4, UR4, URZ, 0x1 ;  /* 0x0000000404057291 */ /* 0x000fc8000f8f083f */
[----:B------:R-:W-:-:S04]  /*0f70*/  ULOP3.LUT UR5, UR5, 0x7fffe, URZ, 0xc0, !UPT ;  /* 0x0007fffe05057892 */ /* 0x000fc8000f8ec03f */
[----:B------:R-:W-:-:S03]  /*0f80*/  UIADD3 UR5, UR4, -UR5, URZ ;  /* 0x8000000504057290 */ /* 0x000fc6000fffe03f */
[----:B------:R-:W-:Y:S01]  /*0f90*/  ULDC UR4, c[0x0][0x28c] ;  /* 0x0000a30000047ab9 */ /* 0x000fe20000000800 */
[----:B------:R-:W-:Y:S01]  /*0fa0*/  ULEA UR5, UR5, UR42, 0xd ;  /* 0x0000002a05057291 */ /* 0x000fe2000f8e683f */
[----:B------:R-:W-:-:S03]  /*0fb0*/  ISETP.LT.AND P0, PT, RZ, UR4, PT ;  /* 0x00000004ff007c0c */ /* 0x000fc6000bf01270 */
[----:B------:R-:W-:-:S04]  /*0fc0*/  UIADD3 UR5, UR5, 0x100, URZ ;  /* 0x0000010005057890 */ /* 0x000fc8000fffe03f */
[----:B------:R-:W-:-:S04]  /*0fd0*/  USHF.R.U32.HI UR5, URZ, 0x4, UR5 ;  /* 0x000000043f057899 */ /* 0x000fc80008011605 */
[----:B------:R-:W-:Y:S02]  /*0fe0*/  ULOP3.LUT UR41, UR5, 0x3fff, URZ, 0xc0, !UPT ;  /* 0x00003fff05297892 */ /* 0x000fe4000f8ec03f */
[----:B-1--45:R-:W-:Y:S10]  /*0ff0*/  @P0 BRA `(.L_x_13) ;  /* 0x0000000000400947 */ /* 0x032ff40003800000 */
[----:B------:R-:W-:Y:S01]  /*1000*/  MOV R0, 0x0 ;  /* 0x0000000000007802 */ /* 0x000fe20000000f00 */
[----:B------:R-:W-:Y:S01]  /*1010*/  ULDC.64 UR4, c[0x4][0x68] ;  /* 0x01001a0000047ab9 */ /* 0x000fe20000000a00 */
[----:B------:R-:W-:Y:S01]  /*1020*/  ULDC.64 UR6, c[0x4][0x8] ;  /* 0x0100020000067ab9 */ /* 0x000fe20000000a00 */
[----:B01----:R-:W-:Y:S01]  /*1030*/  IMAD.U32 R4, RZ, RZ, UR4 ;  /* 0x00000004ff047e24 */ /* 0x003fe2000f8e00ff */
[----:B------:R0:W1:Y:S01]  /*1040*/  LDC.64 R14, c[0x4][R0] ;  /* 0x01000000000e7b82 */ /* 0x0000620000000a00 */
[----:B------:R-:W-:Y:S01]  /*1050*/  IMAD.U32 R5, RZ, RZ, UR5 ;  /* 0x00000005ff057e24 */ /* 0x000fe2000f8e00ff */
[----:B------:R-:W-:Y:S01]  /*1060*/  ULDC.64 UR4, c[0x4][0x70] ;  /* 0x01001c0000047ab9 */ /* 0x000fe20000000a00 */
[----:B------:R-:W-:Y:S01]  /*1070*/  MOV R10, UR6 ;  /* 0x00000006000a7c02 */ /* 0x000fe20008000f00 */
[----:B------:R-:W-:Y:S02]  /*1080*/  IMAD.U32 R6, RZ, RZ, UR4 ;  /* 0x00000004ff067e24 */ /* 0x000fe4000f8e00ff */
[----:B------:R-:W-:-:S02]  /*1090*/  IMAD.U32 R7, RZ, RZ, UR5 ;  /* 0x00000005ff077e24 */ /* 0x000fc4000f8e00ff */
[----:B------:R-:W-:Y:S02]  /*10a0*/  IMAD.U32 R11, RZ, RZ, UR7 ;  /* 0x00000007ff0b7e24 */ /* 0x000fe4000f8e00ff */
[----:B------:R-:W-:Y:S02]  /*10b0*/  IMAD.MOV.U32 R8, RZ, RZ, 0x1e1 ;  /* 0x000001e1ff087424 */ /* 0x000fe400078e00ff */
[----:B------:R-:W-:Y:S02]  /*10c0*/  IMAD.MOV.U32 R12, RZ, RZ, 0x1 ;  /* 0x00000001ff0c7424 */ /* 0x000fe400078e00ff */
[----:B0-----:R-:W-:-:S07]  /*10d0*/  IMAD.MOV.U32 R13, RZ, RZ, RZ ;  /* 0x000000ffff0d7224 */ /* 0x001fce00078e00ff */
[----:B------:R-:W-:-:S07]  /*10e0*/  LEPC R20, `(.L_x_13) ;  /* 0x000000001014794e */ /* 0x000fce0000000000 */
[----:B-1---5:R-:W-:Y:S05]  /*10f0*/  CALL.ABS.NOINC R14 ;  /* 0x000000000e007343 */ /* 0x022fea0003c00000 */
.L_x_13:
[----:B------:R-:W-:-:S13]  /*1100*/  ISETP.NE.AND P0, PT, R164, 0x3, PT ;  /* 0x00000003a400780c */ /* 0x000fda0003f05270 */
[----:B------:R-:W-:Y:S05]  /*1110*/  @!P0 BRA `(.L_x_14) ;  /* 0x0000000000048947 */ /* 0x000fea0003800000 */
[----:B------:R-:W-:Y:S01]  /*1120*/  BPT.TRAP 0x1 ;  /* 0x000000040000795c */ /* 0x000fe20000300000 */
.L_x_14:
[----:B------:R-:W-:Y:S02]  /*1130*/  IMAD.U32 R3, RZ, RZ, UR39 ;  /* 0x00000027ff037e24 */ /* 0x000fe4000f8e00ff */
[----:B------:R-:W-:-:S03]  /*1140*/  IMAD.U32 R0, RZ, RZ, UR38 ;  /* 0x00000026ff007e24 */ /* 0x000fc6000f8e00ff */
[----:B------:R-:W-:Y:S02]  /*1150*/  LEA R3, R3, UR42, 0x3 ;  /* 0x0000002a03037c11 */ /* 0x000fe4000f8e18ff */
[----:B------:R-:W-:-:S04]  /*1160*/  SHF.L.U32 R0, R0, 0x1f, RZ ;  /* 0x0000001f00007819 */ /* 0x000fc800000006ff */
[----:B------:R2:W3:Y:S01]  /*1170*/  SYNCS.PHASECHK.TRANS64.TRYWAIT P1, [R3+URZ], R0 ;  /* 0x00000000030075a7 */ /* 0x0004e2000802017f */
[----:B------:R-:W-:Y:S05]  /*1180*/  @!P0 BRA `(.L_x_15) ;  /* 0x0000000000048947 */ /* 0x000fea0003800000 */
[----:B------:R-:W-:Y:S01]  /*1190*/  BPT.TRAP 0x1 ;  /* 0x000000040000795c */ /* 0x000fe20000300000 */
.L_x_15:
[----:B---3--:R-:W-:Y:S05]  /*11a0*/  @P1 BRA `(.L_x_16) ;  /* 0x0000000000081947 */ /* 0x008fea0003800000 */
[----:B------:R-:W3:Y:S02]  /*11b0*/  SYNCS.PHASECHK.TRANS64.TRYWAIT P1, [R3+URZ], R0 ;  /* 0x00000000030075a7 */ /* 0x000ee4000802017f */
[----:B---3--:R-:W-:Y:S05]  /*11c0*/  @!P1 BRA `(.L_x_17) ;  /* 0x000000b400709947 */ /* 0x008fea0003800000 */
.L_x_16:
[----:B------:R-:W-:-:S04]  /*11d0*/  UISETP.LT.AND UP0, UPT, UR40, 0x1, UPT ;  /* 0x000000012800788c */ /* 0x000fc8000bf01270 */
[----:B------:R-:W-:-:S04]  /*11e0*/  USEL UR4, UR40, 0x1, UP0 ;  /* 0x0000000128047887 */ /* 0x000fc80008000000 */
[----:B------:R-:W-:-:S06]  /*11f0*/  UIADD3 UR4, UR40, -UR4, URZ ;  /* 0x8000000428047290 */ /* 0x000fcc000fffe03f */
[----:B--23--:R-:W-:Y:S01]  /*1200*/  IMAD.U32 R0, RZ, RZ, UR4 ;  /* 0x00000004ff007e24 */ /* 0x00cfe2000f8e00ff */
[----:B------:R-:W-:Y:S05]  /*1210*/  WARPSYNC.ALL ;  /* 0x0000000000007948 */ /* 0x000fea0003800000 */
[----:B------:R-:W-:Y:S01]  /*1220*/  ISETP.GE.AND P1, PT, R0, 0x1, PT ;  /* 0x000000010000780c */ /* 0x000fe20003f26270 */
[----:B------:R-:W-:Y:S01]  /*1230*/  UIADD3 UR4, UR42, 0x20100, URZ ;  /* 0x000201002a047890 */ /* 0x000fe2000fffe03f */
[----:B------:R-:W-:Y:S01]  /*1240*/  WARPGROUP.ARRIVE ;  /* 0x00000000000079c5 */ /* 0x000fe20000000000 */
[----:B------:R-:W-:Y:S01]  /*1250*/  UMOV UR9, 0x40000040 ;  /* 0x4000004000097882 */ /* 0x000fe20000000000 */
[----:B------:R-:W-:Y:S01]  /*1260*/  UMOV UR11, 0x40000040 ;  /* 0x40000040000b7882 */ /* 0x000fe20000000000 */
[----:B------:R-:W-:Y:S01]  /*1270*/  USHF.R.U32.HI UR4, URZ, 0x4, UR4 ;  /* 0x000000043f047899 */ /* 0x000fe20008011604 */
[----:B------:R-:W-:Y:S01]  /*1280*/  UMOV UR15, UR11 ;  /* 0x0000000b000f7c82 */ /* 0x000fe20008000000 */
[----:B------:R-:W-:-:S02]  /*1290*/  UMOV UR13, 0x40000040 ;  /* 0x40000040000d7882 */ /* 0x000fc40000000000 */
[----:B------:R-:W-:Y:S02]  /*12a0*/  ULOP3.LUT UR5, UR4, 0x3fff, URZ, 0xc0, !UPT ;  /* 0x00003fff04057892 */ /* 0x000fe4000f8ec03f */
[----:B------:R-:W-:Y:S02]  /*12b0*/  ULOP3.LUT UR4, UR41, 0x10000, URZ, 0xfc, !UPT ;  /* 0x0001000029047892 */ /* 0x000fe4000f8efc3f */
[----:B------:R-:W-:Y:S02]  /*12c0*/  ULOP3.LUT UR5, UR5, 0x10000, URZ, 0xfc, !UPT ;  /* 0x0001000005057892 */ /* 0x000fe4000f8efc3f */
[----:B------:R-:W-:Y:S02]  /*12d0*/  ULEA UR8, UR39, UR4, 0xc ;  /* 0x0000000427087291 */ /* 0x000fe4000f8e603f */
[----:B------:R-:W-:Y:S02]  /*12e0*/  ULEA UR6, UR39, UR5, 0xb ;  /* 0x0000000527067291 */ /* 0x000fe4000f8e583f */
[----:B------:R-:W-:-:S05]  /*12f0*/  UIADD3 UR12, UR8, 0x400, URZ ;  /* 0x00000400080c7890 */ /* 0x000fca000fffe03f */
[----:B------:R-:W-:Y:S02]  /*1300*/  UMOV UR10, UR6 ;  /* 0x00000006000a7c82 */ /* 0x000fe40008000000 */
[----:B------:R-:W-:Y:S01]  /*1310*/  HGMMA.64x128x16.F32.BF16 R88, gdesc[UR8], RZ, !UPT, gsb0 ;  /* 0x01e00000085879f0 */ /* 0x000fe2000c0018ff */
[----:B------:R-:W-:Y:S02]  /*1320*/  UMOV UR14, UR10 ;  /* 0x0000000a000e7c82 */ /* 0x000fe40008000000 */
[----:B------:R-:W-:Y:S02]  /*1330*/  WARPGROUP.DEPBAR.LE gsb0, 0x0 ;  /* 0x00008000000079c5 */ /* 0x000fe40000010000 */
[----:B------:R-:W-:-:S07]  /*1340*/  WARPGROUP.ARRIVE ;  /* 0x00000000000079c5 */ /* 0x000fce0000000000 */
[----:B------:R-:W-:Y:S01]  /*1350*/  HGMMA.64x128x16.F32.BF16 R24, gdesc[UR12], RZ, !UPT, gsb0 ;  /* 0x01e000000c1879f0 */ /* 0x000fe2000c0018ff */
[----:B------:R-:W-:Y:S02]  /*1360*/  UIADD3 UR12, UR8, 0x2, URZ ;  /* 0x00000002080c7890 */ /* 0x000fe4000fffe03f */
[----:B------:R-:W-:Y:S01]  /*1370*/  UIADD3 UR14, UR6, 0x2, URZ ;  /* 0x00000002060e7890 */ /* 0x000fe2000fffe03f */
[----:B------:R-:W-:Y:S01]  /*1380*/  UMOV UR13, 0x40000040 ;  /* 0x40000040000d7882 */ /* 0x000fe20000000000 */
[----:B------:R-:W-:Y:S01]  /*1390*/  UMOV UR15, 0x40000040 ;  /* 0x40000040000f7882 */ /* 0x000fe20000000000 */
[----:B------:R-:W-:Y:S02]  /*13a0*/  WARPGROUP.DEPBAR.LE gsb0, 0x0 ;  /* 0x00008000000079c5 */ /* 0x000fe40000010000 */
[----:B------:R-:W-:-:S06]  /*13b0*/  WARPGROUP.ARRIVE ;  /* 0x00000000000079c5 */ /* 0x000fcc0000000000 */
[----:B------:R-:W-:Y:S01]  /*13c0*/  HGMMA.64x128x16.F32.BF16 R88, gdesc[UR12], R88, gsb0 ;  /* 0x01e000000c5879f0 */ /* 0x000fe20008001858 */
[----:B------:R-:W-:Y:S01]  /*13d0*/  UIADD3 UR12, UR8, 0x402, URZ ;  /* 0x00000402080c7890 */ /* 0x000fe2000fffe03f */
[----:B------:R-:W-:Y:S01]  /*13e0*/  UMOV UR13, 0x40000040 ;  /* 0x40000040000d7882 */ /* 0x000fe20000000000 */
[----:B------:R-:W-:Y:S02]  /*13f0*/  WARPGROUP.DEPBAR.LE gsb0, 0x0 ;  /* 0x00008000000079c5 */ /* 0x000fe40000010000 */
[----:B------:R-:W-:-:S07]  /*1400*/  WARPGROUP.ARRIVE ;  /* 0x00000000000079c5 */ /* 0x000fce0000000000 */
[----:B------:R-:W-:Y:S01]  /*1410*/  HGMMA.64x128x16.F32.BF16 R24, gdesc[UR12], R24, gsb0 ;  /* 0x01e000000c1879f0 */ /* 0x000fe20008001818 */
        /* <DEDUP_REMOVED lines=71> */
[----:B------:R-:W-:Y:S03]  /*1890*/  HGMMA.64x128x16.F32.BF16 R24, gdesc[UR12], R24, gsb0 ;  /* 0x01e000000c1879f0 */ /* 0x000fe60008001818 */
[----:B------:R-:W-:Y:S02]  /*18a0*/  WARPGROUP.DEPBAR.LE gsb0, 0x0 ;  /* 0x00008000000079c5 */ /* 0x000fe40000010000 */
[----:B------:R-:W-:Y:S05]  /*18b0*/  @!P1 BRA `(.L_x_18) ;  /* 0x00000008002c9947 */ /* 0x000fea0003800000 */
[----:B------:R-:W-:-:S04]  /*18c0*/  UIADD3 UR6, UR39, 0x1, URZ ;  /* 0x0000000127067890 */ /* 0x000fc8000fffe03f */
[----:B------:R-:W-:-:S04]  /*18d0*/  UISETP.NE.AND UP0, UPT, UR6, 0x2, UPT ;  /* 0x000000020600788c */ /* 0x000fc8000bf05270 */
[----:B------:R-:W-:Y:S02]  /*18e0*/  USEL UR7, URZ, 0x1, UP0 ;  /* 0x000000013f077887 */ /* 0x000fe40008000000 */
[----:B------:R-:W-:Y:S02]  /*18f0*/  USEL UR6, UR6, URZ, UP0 ;  /* 0x0000003f06067287 */ /* 0x000fe40008000000 */
[----:B------:R-:W-:-:S06]  /*1900*/  ULOP3.LUT UR7, UR38, UR7, URZ, 0x3c, !UPT ;  /* 0x0000000726077292 */ /* 0x000fcc000f8e3c3f */
[----:B01----:R-:W-:Y:S01]  /*1910*/  IMAD.U32 R5, RZ, RZ, UR7 ;  /* 0x00000007ff057e24 */ /* 0x003fe2000f8e00ff */
[----:B------:R-:W-:-:S06]  /*1920*/  UMOV UR7, UR39 ;  /* 0x0000002700077c82 */ /* 0x000fcc0008000000 */
.L_x_25:
[----:B01----:R-:W-:Y:S05]  /*1930*/  @!P0 BRA `(.L_x_19) ;  /* 0x0000000000048947 */ /* 0x003fea0003800000 */
[----:B------:R-:W-:Y:S01]  /*1940*/  BPT.TRAP 0x1 ;  /* 0x000000040000795c */ /* 0x000fe20000300000 */
.L_x_19:
[----:B------:R-:W0:Y:S01]  /*1950*/  S2UR UR9, SR_CgaCtaId ;  /* 0x00000000000979c3 */ /* 0x000e220000008800 */
[----:B------:R-:W-:Y:S01]  /*1960*/  UMOV UR8, 0x400 ;  /* 0x0000040000087882 */ /* 0x000fe20000000000 */
[----:B------:R-:W-:Y:S01]  /*1970*/  SHF.L.U32 R3, R5, 0x1f, RZ ;  /* 0x0000001f05037819 */ /* 0x000fe200000006ff */
[----:B0-----:R-:W-:-:S04]  /*1980*/  ULEA UR8, UR9, UR8, 0x18 ;  /* 0x0000000809087291 */ /* 0x001fc8000f8ec03f */
[----:B------:R-:W-:-:S09]  /*1990*/  ULEA UR9, UR6, UR8, 0x3 ;  /* 0x0000000806097291 */ /* 0x000fd2000f8e183f */
[----:B------:R0:W1:Y:S01]  /*19a0*/  SYNCS.PHASECHK.TRANS64.TRYWAIT P1, [UR9], R3 ;  /* 0x00000003ff0075a7 */ /* 0x0000620008020149 */
[----:B------:R-:W-:Y:S05]  /*19b0*/  @!P0 BRA `(.L_x_20) ;  /* 0x0000000000048947 */ /* 0x000fea0003800000 */
[----:B------:R-:W-:Y:S01]  /*19c0*/  BPT.TRAP 0x1 ;  /* 0x000000040000795c */ /* 0x000fe20000300000 */
.L_x_20:
[----:B-1----:R-:W-:Y:S05]  /*19d0*/  @P1 BRA `(.L_x_21) ;  /* 0x0000000000081947 */ /* 0x002fea0003800000 */
[----:B------:R-:W1:Y:S02]  /*19e0*/  SYNCS.PHASECHK.TRANS64.TRYWAIT P1, [UR9], R3 ;  /* 0x00000003ff0075a7 */ /* 0x000e640008020149 */
[----:B-1----:R-:W-:Y:S05]  /*19f0*/  @!P1 BRA `(.L_x_22) ;  /* 0x000000ac00789947 */ /* 0x002fea0003800000 */
.L_x_21:
[----:B------:R-:W-:Y:S01]  /*1a00*/  ULEA UR12, UR6, UR4, 0xc ;  /* 0x00000004060c7291 */ /* 0x000fe2000f8e603f */
[----:B------:R-:W-:Y:S01]  /*1a10*/  WARPGROUP.ARRIVE ;  /* 0x00000000000079c5 */ /* 0x000fe20000000000 */
[----:B------:R-:W-:Y:S01]  /*1a20*/  ULEA UR10, UR6, UR5, 0xb ;  /* 0x00000005060a7291 */ /* 0x000fe2000f8e583f */
[----:B------:R-:W-:Y:S01]  /*1a30*/  UMOV UR13, 0x40000040 ;  /* 0x40000040000d7882 */ /* 0x000fe20000000000 */
[----:B------:R-:W-:Y:S01]  /*1a40*/  UMOV UR15, 0x40000040 ;  /* 0x40000040000f7882 */ /* 0x000fe20000000000 */
[----:B------:R-:W-:Y:S01]  /*1a50*/  UIADD3 UR16, UR12, 0x400, URZ ;  /* 0x000004000c107890 */ /* 0x000fe2000fffe03f */
[----:B------:R-:W-:-:S03]  /*1a60*/  UMOV UR19, UR15 ;  /* 0x0000000f00137c82 */ /* 0x000fc60008000000 */
[----:B------:R-:W-:Y:S01]  /*1a70*/  UMOV UR14, UR10 ;  /* 0x0000000a000e7c82 */ /* 0x000fe20008000000 */
[----:B------:R-:W-:Y:S01]  /*1a80*/  UMOV UR17, 0x40000040 ;  /* 0x4000004000117882 */ /* 0x000fe20000000000 */
[----:B------:R-:W-:Y:S01]  /*1a90*/  HGMMA.64x128x16.F32.BF16 R88, gdesc[UR12], R88, gsb0 ;  /* 0x01e000000c5879f0 */ /* 0x000fe20008001858 */
[----:B------:R-:W-:Y:S02]  /*1aa0*/  UMOV UR18, UR14 ;  /* 0x0000000e00127c82 */ /* 0x000fe40008000000 */
        /* <DEDUP_REMOVED lines=89> */
[----:B------:R-:W-:Y:S01]  /*2040*/  BPT.TRAP 0x1 ;  /* 0x000000040000795c */ /* 0x000fe20000300000 */
.L_x_23:
[----:B------:R-:W-:Y:S01]  /*2050*/  ULEA UR8, UR7, UR8, 0x3 ;  /* 0x0000000807087291 */ /* 0x000fe2000f8e183f */
[----:B------:R-:W-:-:S03]  /*2060*/  ISETP.GT.U32.AND P1, PT, R19, 0x1, PT ;  /* 0x000000011300780c */ /* 0x000fc60003f24070 */
[----:B------:R-:W-:-:S04]  /*2070*/  UIADD3 UR8, UR8, 0x10, URZ ;  /* 0x0000001008087890 */ /* 0x000fc8000fffe03f */
[----:B------:R-:W-:-:S09]  /*2080*/  UPRMT UR8, URZ, 0x654, UR8 ;  /* 0x000006543f087896 */ /* 0x000fd20008000008 */
[----:B------:R-:W-:Y:S01]  /*2090*/  SYNCS.ARRIVE.TRANS64.RED.A1T0 RZ, [UR8], RZ ;  /* 0x000000ffffff79a7 */ /* 0x000fe20008100408 */
[----:B------:R-:W-:Y:S05]  /*20a0*/  @P1 BRA `(.L_x_24) ;  /* 0x0000000000041947 */ /* 0x000fea0003800000 */
[----:B------:R-:W-:Y:S01]  /*20b0*/  BPT.TRAP 0x1 ;  /* 0x000000040000795c */ /* 0x000fe20000300000 */
.L_x_24:
[----:B------:R-:W-:Y:S01]  /*20c0*/  UIADD3 UR6, UR6, 0x1, URZ ;  /* 0x0000000106067890 */ /* 0x000fe2000fffe03f */
[C---:B------:R-:W-:Y:S01]  /*20d0*/  ISETP.GT.AND P1, PT, R0.reuse, 0x1, PT ;  /* 0x000000010000780c */ /* 0x040fe20003f24270 */
[----:B------:R-:W-:Y:S01]  /*20e0*/  UIADD3 UR7, UR7, 0x1, URZ ;  /* 0x0000000107077890 */ /* 0x000fe2000fffe03f */
[----:B------:R-:W-:Y:S01]  /*20f0*/  IADD3 R0, R0, -0x1, RZ ;  /* 0xffffffff00007810 */ /* 0x000fe20007ffe0ff */
[----:B------:R-:W-:Y:S02]  /*2100*/  UISETP.NE.AND UP0, UPT, UR6, 0x2, UPT ;  /* 0x000000020600788c */ /* 0x000fe4000bf05270 */
[----:B------:R-:W-:Y:S02]  /*2110*/  UISETP.NE.AND UP1, UPT, UR7, 0x2, UPT ;  /* 0x000000020700788c */ /* 0x000fe4000bf25270 */
[----:B------:R-:W-:Y:S02]  /*2120*/  USEL UR8, URZ, 0x1, UP0 ;  /* 0x000000013f087887 */ /* 0x000fe40008000000 */
[----:B------:R-:W-:-:S02]  /*2130*/  USEL UR6, UR6, URZ, UP0 ;  /* 0x0000003f06067287 */ /* 0x000fc40008000000 */
[----:B------:R-:W-:Y:S02]  /*2140*/  USEL UR7, UR7, URZ, UP1 ;  /* 0x0000003f07077287 */ /* 0x000fe40008800000 */
[----:B------:R-:W-:Y:S01]  /*2150*/  LOP3.LUT R5, R5, UR8, RZ, 0x3c, !PT ;  /* 0x0000000805057c12 */ /* 0x000fe2000f8e3cff */
[----:B------:R-:W-:Y:S09]  /*2160*/  @P1 BRA `(.L_x_25) ;  /* 0xfffffff400f01947 */ /* 0x000ff2000383ffff */
.L_x_18:
[----:B------:R-:W2:Y:S02]  /*2170*/  LDC R0, c[0x0][0x28c] ;  /* 0x0000a300ff007b82 */ /* 0x000ea40000000800 */
[----:B--2---:R-:W-:-:S13]  /*2180*/  ISETP.GE.AND P1, PT, R0, 0x1, PT ;  /* 0x000000010000780c */ /* 0x004fda0003f26270 */
[----:B------:R-:W-:Y:S05]  /*2190*/  @!P1 BRA `(.L_x_26) ;  /* 0x0000000000409947 */ /* 0x000fea0003800000 */
[----:B------:R-:W-:Y:S05]  /*21a0*/  @!P0 BRA `(.L_x_27) ;  /* 0x0000000000048947 */ /* 0x000fea0003800000 */
[----:B------:R-:W-:Y:S01]  /*21b0*/  BPT.TRAP 0x1 ;  /* 0x000000040000795c */ /* 0x000fe20000300000 */
.L_x_27:
[----:B------:R-:W2:Y:S01]  /*21c0*/  S2UR UR6, SR_CgaCtaId ;  /* 0x00000000000679c3 */ /* 0x000ea20000008800 */
[----:B------:R-:W-:Y:S01]  /*21d0*/  UISETP.LT.AND UP0, UPT, UR40, 0x1, UPT ;  /* 0x000000012800788c */ /* 0x000fe2000bf01270 */
[----:B------:R-:W-:Y:S01]  /*21e0*/  ISETP.GT.U32.AND P0, PT, R19, 0x1, PT ;  /* 0x000000011300780c */ /* 0x000fe20003f04070 */
[----:B------:R-:W-:Y:S02]  /*21f0*/  UMOV UR5, 0x400 ;  /* 0x0000040000057882 */ /* 0x000fe40000000000 */
[----:B------:R-:W-:-:S04]  /*2200*/  USEL UR4, UR40, 0x1, UP0 ;  /* 0x0000000128047887 */ /* 0x000fc80008000000 */
[----:B------:R-:W-:-:S04]  /*2210*/  UIADD3 UR4, UR39, UR40, -UR4 ;  /* 0x0000002827047290 */ /* 0x000fc8000fffe804 */
[----:B------:R-:W-:-:S04]  /*2220*/  USHF.L.U32 UR4, UR4, 0x3, URZ ;  /* 0x0000000304047899 */ /* 0x000fc8000800063f */
[----:B------:R-:W-:Y:S02]  /*2230*/  ULOP3.LUT UR4, UR4, 0x8, URZ, 0xc0, !UPT ;  /* 0x0000000804047892 */ /* 0x000fe4000f8ec03f */
[----:B--2---:R-:W-:-:S04]  /*2240*/  ULEA UR5, UR6, UR5, 0x18 ;  /* 0x0000000506057291 */ /* 0x004fc8000f8ec03f */
[----:B------:R-:W-:-:S04]  /*2250*/  UIADD3 UR4, UR5, 0x10, UR4 ;  /* 0x0000001005047890 */ /* 0x000fc8000fffe004 */
[----:B------:R-:W-:-:S09]  /*2260*/  UPRMT UR4, URZ, 0x654, UR4 ;  /* 0x000006543f047896 */ /* 0x000fd20008000004 */
[----:B------:R-:W-:Y:S01]  /*2270*/  SYNCS.ARRIVE.TRANS64.RED.A1T0 RZ, [UR4], RZ ;  /* 0x000000ffffff79a7 */ /* 0x000fe20008100404 */
[----:B------:R-:W-:Y:S05]  /*2280*/  @P0 BRA `(.L_x_26) ;  /* 0x0000000000040947 */ /* 0x000fea0003800000 */
[----:B------:R-:W-:Y:S01]  /*2290*/  BPT.TRAP 0x1 ;  /* 0x000000040000795c */ /* 0x000fe20000300000 */
.L_x_26:
[----:B------:R-:W2:Y:S01]  /*22a0*/  LDC R6, c[0x0][0x288] ;  /* 0x0000a200ff067b82 */ /* 0x000ea20000000800 */
[----:B01----:R-:W-:Y:S01]  /*22b0*/  LOP3.LUT R4, R18, 0x60, RZ, 0xc0, !PT ;  /* 0x0000006012047812 */ /* 0x003fe200078ec0ff */
[----:B------:R-:W-:Y:S01]  /*22c0*/  UIADD3 UR39, UR40, UR39, URZ ;  /* 0x0000002728277290 */ /* 0x000fe2000fffe03f */
[----:B------:R-:W-:Y:S01]  /*22d0*/  LOP3.LUT R0, R22, 0x1, RZ, 0xc0, !PT ;  /* 0x0000000116007812 */ /* 0x000fe200078ec0ff */
[----:B------:R-:W-:Y:S01]  /*22e0*/  IMAD.SHL.U32 R13, R153, 0x80, RZ ;  /* 0x00000080990d7824 */ /* 0x000fe200078e00ff */
[----:B------:R-:W-:Y:S01]  /*22f0*/  SHF.R.U32.HI R3, RZ, 0x2, R18 ;  /* 0x00000002ff037819 */ /* 0x000fe20000011612 */
[----:B------:R-:W-:Y:S01]  /*2300*/  USHF.R.U32.HI UR4, URZ, 0x1, UR39 ;  /* 0x000000013f047899 */ /* 0x000fe20008011627 */
[----:B------:R-:W-:Y:S01]  /*2310*/  SHF.R.U32.HI R10, RZ, 0x1, R4 ;  /* 0x00000001ff0a7819 */ /* 0x000fe20000011604 */
[----:B------:R-:W-:Y:S01]  /*2320*/  IMAD.SHL.U32 R4, R0, 0x40, RZ ;  /* 0x0000004000047824 */ /* 0x000fe200078e00ff */
[----:B------:R-:W-:Y:S01]  /*2330*/  LOP3.LUT R3, R3, 0x7, RZ, 0xc0, !PT ;  /* 0x0000000703037812 */ /* 0x000fe200078ec0ff */
[----:B------:R-:W-:Y:S01]  /*2340*/  IMAD.SHL.U32 R15, R152, 0x100, RZ ;  /* 0x00000100980f7824 */ /* 0x000fe200078e00ff */
[----:B------:R-:W-:Y:S01]  /*2350*/  ULOP3.LUT UR4, UR4, 0x1, URZ, 0xc0, !UPT ;  /* 0x0000000104047892 */ /* 0x000fe2000f8ec03f */
[----:B------:R-:W-:Y:S01]  /*2360*/  SHF.R.S32.HI R21, RZ, 0x1f, R23 ;  /* 0x0000001fff157819 */ /* 0x000fe20000011417 */
[----:B------:R-:W-:Y:S01]  /*2370*/  ULDC UR8, c[0x0][0x284] ;  /* 0x0000a10000087ab9 */ /* 0x000fe20000000800 */
[--C-:B------:R-:W-:Y:S01]  /*2380*/  IADD3 R5, RZ, -R10, -R3.reuse ;  /* 0x8000000aff057210 */ /* 0x100fe20007ffe803 */
[----:B------:R-:W-:Y:S01]  /*2390*/  UISETP.GT.U32.AND UP1, UPT, UR39, 0x1, UPT ;  /* 0x000000012700788c */ /* 0x000fe2000bf24070 */
[----:B------:R-:W-:Y:S01]  /*23a0*/  LOP3.LUT R3, R4, 0x40, R3, 0xe2, !PT ;  /* 0x0000004004037812 */ /* 0x000fe200078ee203 */
[----:B------:R-:W-:Y:S01]  /*23b0*/  UISETP.NE.U32.AND UP0, UPT, UR4, 0x1, UPT ;  /* 0x000000010400788c */ /* 0x000fe2000bf05070 */
[----:B------:R-:W-:Y:S01]  /*23c0*/  LOP3.LUT R4, R18, 0x3, RZ, 0xc0, !PT ;  /* 0x0000000312047812 */ /* 0x000fe200078ec0ff */
[----:B------:R-:W-:Y:S01]  /*23d0*/  ULDC.64 UR6, c[0x0][0x5d0] ;  /* 0x0001740000067ab9 */ /* 0x000fe20000000a00 */
[----:B------:R-:W-:Y:S01]  /*23e0*/  UISETP.LT.U32.AND UP1, UPT, UR40, 0x2, UP1 ;  /* 0x000000022800788c */ /* 0x000fe20008f21070 */
[----:B------:R-:W-:Y:S01]  /*23f0*/  IMAD.WIDE R8, R152, 0x100, RZ ;  /* 0x0000010098087825 */ /* 0x000fe200078e02ff */
[----:B------:R-:W-:Y:S01]  /*2400*/  UISETP.GT.U32.AND UP0, UPT, UR40, 0x1, !UP0 ;  /* 0x000000012800788c */ /* 0x000fe2000c704070 */
[----:B--2---:R-:W-:-:S02]  /*2410*/  ISETP.GE.AND P0, PT, R13, R6, PT ;  /* 0x000000060d00720c */ /* 0x004fc40003f06270 */
[----:B------:R-:W-:Y:S01]  /*2420*/  IMAD R12, R4, -0x2, R6 ;  /* 0xfffffffe040c7824 */ /* 0x000fe200078e0206 */
[----:B------:R-:W-:Y:S01]  /*2430*/  USEL UR5, URZ, 0x1, !UP1 ;  /* 0x000000013f057887 */ /* 0x000fe2000c800000 */
[----:B------:R-:W-:Y:S01]  /*2440*/  IMAD.SHL.U32 R6, R18, 0x2, RZ ;  /* 0x0000000212067824 */ /* 0x000fe200078e00ff */
[----:B------:R-:W-:Y:S01]  /*2450*/  ISETP.GE.OR P0, PT, R15, UR8, P0 ;  /* 0x000000080f007c0c */ /* 0x000fe20008706670 */
[----:B------:R-:W-:Y:S01]  /*2460*/  IMAD R4, R21, UR6, RZ ;  /* 0x0000000615047c24 */ /* 0x000fe2000f8e02ff */
[----:B------:R-:W-:Y:S01]  /*2470*/  USEL UR4, URZ, 0x1, !UP0 ;  /* 0x000000013f047887 */ /* 0x000fe2000c000000 */
[----:B------:R-:W-:Y:S01]  /*2480*/  IMAD R0, R0, -0x40, R5 ;  /* 0xffffffc000007824 */ /* 0x000fe200078e0205 */
[----:B------:R-:W-:Y:S01]  /*2490*/  LOP3.LUT R6, R13, 0x6, R6, 0xf8, !PT ;  /* 0x000000060d067812 */ /* 0x000fe200078ef806 */
[----:B------:R-:W-:Y:S01]  /*24a0*/  IMAD R11, R23, UR7, R4 ;  /* 0x00000007170b7c24 */ /* 0x000fe2000f8e0204 */
[----:B------:R-:W-:Y:S01]  /*24b0*/  LOP3.LUT R153, R8, R3, R10, 0xfe, !PT ;  /* 0x0000000308997212 */ /* 0x000fe200078efe0a */
[----:B------:R-:W-:Y:S01]  /*24c0*/  ULOP3.LUT UR39, UR39, 0x1, URZ, 0xc0, !UPT ;  /* 0x0000000127277892 */ /* 0x000fe2000f8ec03f */
[----:B------:R-:W-:Y:S01]  /*24d0*/  SHF.R.S32.HI R7, RZ, 0x1f, R6 ;  /* 0x0000001fff077819 */ /* 0x000fe20000011406 */
[----:B------:R-:W-:Y:S01]  /*24e0*/  ULOP3.LUT UR38, UR4, UR38, UR5, 0x96, !UPT ;  /* 0x0000002604267292 */ /* 0x000fe2000f8e9605 */
[----:B------:R-:W-:Y:S01]  /*24f0*/  IADD3 R3, -R15, UR8, R0 ;  /* 0x000000080f037c10 */ /* 0x000fe2000fffe100 */
[----:B------:R-:W-:-:S02]  /*2500*/  IMAD.IADD R0, R12, 0x1, -R13 ;  /* 0x000000010c007824 */ /* 0x000fc400078e0a0d */
[----:B------:R-:W-:-:S04]  /*2510*/  IMAD.WIDE.U32 R4, R23, UR6, R6 ;  /* 0x0000000617047c25 */ /* 0x000fc8000f8e0006 */
[----:B------:R-:W-:Y:S02]  /*2520*/  IMAD.IADD R11, R5, 0x1, R11 ;  /* 0x00000001050b7824 */ /* 0x000fe400078e020b */
[----:B------:R-:W-:Y:S02]  /*2530*/  IMAD.MOV.U32 R152, RZ, RZ, -0x1 ;  /* 0xffffffffff987424 */ /* 0x000fe400078e00ff */
[----:B------:R-:W-:Y:S01]  /*2540*/  IMAD.MOV.U32 R10, RZ, RZ, R4 ;  /* 0x000000ffff0a7224 */ /* 0x000fe200078e0004 */
[----:B------:R-:W-:Y:S06]  /*2550*/  @P0 BRA `(.L_x_28) ;  /* 0x00000084006c0947 */ /* 0x000fec0003800000 */
[----:B------:R-:W0:Y:S01]  /*2560*/  LDC.64 R4, c[0x0][0x5c8] ;  /* 0x00017200ff047b82 */ /* 0x000e220000000a00 */
[----:B-----5:R-:W-:Y:S01]  /*2570*/  FSETP.NEU.AND P0, PT, R155, RZ, PT ;  /* 0x000000ff9b00720b */ /* 0x020fe20003f0d000 */
[----:B------:R-:W-:Y:S01]  /*2580*/  BSSY B0, `(.L_x_28) ;  /* 0x0000858000007945 */ /* 0x000fe20003800000 */
[----:B------:R-:W-:-:S04]  /*2590*/  ISETP.GT.AND P3, PT, R3, RZ, PT ;  /* 0x000000ff0300720c */ /* 0x000fc80003f64270 */
[----:B------:R-:W-:Y:S01]  /*25a0*/  ISETP.GT.AND P1, PT, R0, RZ, P3 ;  /* 0x000000ff0000720c */ /* 0x000fe20001f24270 */
[-C--:B0-----:R-:W-:Y:S02]  /*25b0*/  IMAD R12, R9, R4.reuse, RZ ;  /* 0x00000004090c7224 */ /* 0x081fe400078e02ff */
[----:B------:R-:W-:-:S04]  /*25c0*/  IMAD.WIDE.U32 R166, R153, R4, R10 ;  /* 0x0000000499a67225 */ /* 0x000fc800078e000a */
[----:B------:R-:W-:-:S05]  /*25d0*/  IMAD R11, R153, R5, R12 ;  /* 0x00000005990b7224 */ /* 0x000fca00078e020c */
[----:B------:R-:W-:Y:S01]  /*25e0*/  IADD3 R169, R167, R11, RZ ;  /* 0x0000000ba7a97210 */ /* 0x000fe20007ffe0ff */
[----:B------:R-:W-:Y:S06]  /*25f0*/  @!P0 BRA `(.L_x_29) ;  /* 0x00000060000c8947 */ /* 0x000fec0003800000 */
[----:B------:R-:W0:Y:S01]  /*2600*/  LDC.64 R12, c[0x0][0x5b8] ;  /* 0x00016e00ff0c7b82 */ /* 0x000e220000000a00 */
[----:B------:R-:W-:-:S07]  /*2610*/  ULDC.64 UR4, c[0x0][0x5c0] ;  /* 0x0001700000047ab9 */ /* 0x000fce0000000a00 */
[----:B------:R-:W1:Y:S08]  /*2620*/  LDC.64 R14, c[0x0][0x5b0] ;  /* 0x00016c00ff0e7b82 */ /* 0x000e700000000a00 */
[----:B------:R-:W2:Y:S01]  /*2630*/  LDC.64 R10, c[0x0][0x5a8] ;  /* 0x00016a00ff0a7b82 */ /* 0x000ea20000000a00 */
[----:B0-----:R-:W-:-:S04]  /*2640*/  IMAD R20, R21, R12, RZ ;  /* 0x0000000c15147224 */ /* 0x001fc800078e02ff */
[C---:B------:R-:W-:Y:S02]  /*2650*/  IMAD R13, R23.reuse, R13, R20 ;  /* 0x0000000d170d7224 */ /* 0x040fe400078e0214 */
[----:B------:R-:W-:-:S04]  /*2660*/  IMAD.WIDE.U32 R20, R23, R12, R6 ;  /* 0x0000000c17147225 */ /* 0x000fc800078e0006 */
[----:B-1----:R-:W-:Y:S02]  /*2670*/  IMAD R156, R9, R14, RZ ;  /* 0x0000000e099c7224 */ /* 0x002fe400078e02ff */
[----:B------:R-:W-:Y:S02]  /*2680*/  IMAD.IADD R157, R21, 0x1, R13 ;  /* 0x00000001159d7824 */ /* 0x000fe400078e020d */
[----:B------:R-:W-:Y:S02]  /*2690*/  IMAD R167, R153, R15, R156 ;  /* 0x0000000f99a77224 */ /* 0x000fe400078e029c */
[----:B------:R-:W-:-:S04]  /*26a0*/  IMAD.MOV.U32 R156, RZ, RZ, R20 ;  /* 0x000000ffff9c7224 */ /* 0x000fc800078e0014 */
[----:B------:R-:W-:-:S04]  /*26b0*/  IMAD.WIDE.U32 R158, R153, R14, R156 ;  /* 0x0000000e999e7225 */ /* 0x000fc800078e009c */
[----:B------:R-:W-:Y:S01]  /*26c0*/  IMAD.IADD R159, R159, 0x1, R167 ;  /* 0x000000019f9f7824 */ /* 0x000fe200078e02a7 */
[----:B--2---:R-:W-:-:S04]  /*26d0*/  LEA R160, P0, R158, R10, 0x1 ;  /* 0x0000000a9ea07211 */ /* 0x004fc800078008ff */
[----:B------:R-:W-:-:S05]  /*26e0*/  LEA.HI.X R161, R158, R11, R159, 0x1, P0 ;  /* 0x0000000b9ea17211 */ /* 0x000fca00000f0c9f */
[----:B------:R-:W2:Y:S01]  /*26f0*/  @P1 LDG.E.LTC128B.U16 R165, desc[UR36][R160.64] ;  /* 0x00000024a0a51981 */ /* 0x000ea2000c1e1520 */
[----:B------:R-:W-:Y:S01]  /*2700*/  IMAD.WIDE.U32 R162, R153, R14, R6 ;  /* 0x0000000e99a27225 */ /* 0x000fe200078e0006 */
[----:B------:R-:W-:Y:S01]  /*2710*/  ISETP.GT.AND P2, PT, R0, 0x1, P3 ;  /* 0x000000010000780c */ /* 0x000fe20001f44270 */
[----:B------:R-:W-:Y:S02]  /*2720*/  BSSY B1, `(.L_x_30) ;  /* 0x0000012000017945 */ /* 0x000fe40003800000 */
[----:B------:R-:W-:Y:S02]  /*2730*/  IMAD.IADD R163, R167, 0x1, R163 ;  /* 0x00000001a7a37824 */ /* 0x000fe400078e02a3 */
[----:B------:R-:W-:-:S04]  /*2740*/  IMAD.WIDE.U32 R162, R23, R12, R162 ;  /* 0x0000000c17a27225 */ /* 0x000fc800078e00a2 */
[----:B--2---:R-:W-:-:S04]  /*2750*/  IMAD.U32 R158, R165, 0x10000, RZ ;  /* 0x00010000a59e7824 */ /* 0x004fc800078e00ff */
[----:B------:R-:W-:Y:S01]  /*2760*/  FMUL R159, R158, R155 ;  /* 0x0000009b9e9f7220 */ /* 0x000fe20000400000 */
[----:B------:R-:W-:-:S03]  /*2770*/  LEA R158, P0, R166, UR4, 0x1 ;  /* 0x00000004a69e7c11 */ /* 0x000fc6000f8008ff */
[----:B------:R-:W-:Y:S01]  /*2780*/  FFMA R159, R88, R154, R159 ;  /* 0x0000009a589f7223 */ /* 0x000fe2000000009f */
[----:B------:R-:W-:-:S04]  /*2790*/  IMAD.IADD R88, R13, 0x1, R163 ;  /* 0x000000010d587824 */ /* 0x000fc800078e02a3 */
[----:B------:R-:W-:Y:S02]  /*27a0*/  F2FP.BF16.F32.PACK_AB R161, RZ, R159 ;  /* 0x0000009fffa1723e */ /* 0x000fe400000010ff */
[----:B------:R-:W-:Y:S02]  /*27b0*/  LEA.HI.X R159, R166, UR5, R169, 0x1, P0 ;  /* 0x00000005a69f7c11 */ /* 0x000fe400080f0ca9 */
[----:B------:R-:W-:Y:S02]  /*27c0*/  PRMT R163, R161, 0x7610, R163 ;  /* 0x00007610a1a37816 */ /* 0x000fe400000000a3 */
[----:B------:R-:W-:-:S03]  /*27d0*/  LEA R160, P0, R162, R10, 0x1 ;  /* 0x0000000aa2a07211 */ /* 0x000fc600078008ff */
[----:B------:R0:W-:Y:S01]  /*27e0*/  @P1 STG.E.U16 desc[UR36][R158.64], R163 ;  /* 0x000000a39e001986 */ /* 0x0001e2000c101524 */
[----:B------:R-:W-:Y:S01]  /*27f0*/  LEA.HI.X R161, R162, R11, R88, 0x1, P0 ;  /* 0x0000000ba2a17211 */ /* 0x000fe200000f0c58 */
[C---:B------:R-:W-:Y:S01]  /*2800*/  IMAD.SHL.U32 R162, R14.reuse, 0x8, RZ ;  /* 0x000000080ea27824 */ /* 0x040fe200078e00ff */
[----:B0-----:R-:W-:Y:S01]  /*2810*/  SHF.L.U64.HI R163, R14, 0x3, R15 ;  /* 0x000000030ea37819 */ /* 0x001fe2000001020f */
[----:B------:R-:W-:Y:S06]  /*2820*/  @!P2 BRA `(.L_x_31) ;  /* 0x000000000004a947 */ /* 0x000fec0003800000 */
[----:B------:R0:W5:Y:S02]  /*2830*/  LDG.E.LTC128B.U16 R165, desc[UR36][R160.64+0x2] ;  /* 0x00000224a0a57981 */ /* 0x000164000c1e1520 */
.L_x_31:
[----:B------:R-:W-:Y:S05]  /*2840*/  BSYNC B1 ;  /* 0x0000000000017941 */ /* 0x000fea0003800000 */
.L_x_30:
[----:B-----5:R-:W-:Y:S01]  /*2850*/  IMAD.U32 R88, R165, 0x10000, RZ ;  /* 0x00010000a5587824 */ /* 0x020fe200078e00ff */
[----:B------:R-:W-:Y:S01]  /*2860*/  ISETP.GT.AND P0, PT, R3, 0x8, PT ;  /* 0x000000080300780c */ /* 0x000fe20003f04270 */
[----:B------:R-:W-:Y:S01]  /*2870*/  IMAD.WIDE.U32 R170, R153, R14, R162 ;  /* 0x0000000e99aa7225 */ /* 0x000fe200078e00a2 */
[----:B------:R-:W-:-:S03]  /*2880*/  PRMT R172, R165, 0x7610, R172 ;  /* 0x00007610a5ac7816 */ /* 0x000fc600000000ac */
[----:B------:R-:W-:Y:S01]  /*2890*/  FMUL R88, R88, R155 ;  /* 0x0000009b58587220 */ /* 0x000fe20000400000 */
[----:B------:R-:W-:Y:S02]  /*28a0*/  ISETP.GT.AND P1, PT, R0, RZ, P0 ;  /* 0x000000ff0000720c */ /* 0x000fe40000724270 */
[----:B------:R-:W-:Y:S01]  /*28b0*/  IADD3 R169, R167, R171, RZ ;  /* 0x000000aba7a97210 */ /* 0x000fe20007ffe0ff */
[----:B------:R-:W-:Y:S01]  /*28c0*/  FFMA R89, R89, R154, R88 ;  /* 0x0000009a59597223 */ /* 0x000fe20000000058 */
[----:B------:R-:W-:-:S04]  /*28d0*/  IADD3 R166, P4, R20, R170, RZ ;  /* 0x000000aa14a67210 */ /* 0x000fc80007f9e0ff */
[----:B------:R-:W-:Y:S01]  /*28e0*/  F2FP.BF16.F32.PACK_AB R168, RZ, R89 ;  /* 0x00000059ffa8723e */ /* 0x000fe200000010ff */
[----:B------:R-:W-:Y:S01]  /*28f0*/  IMAD.X R167, R169, 0x1, R157, P4 ;  /* 0x00000001a9a77824 */ /* 0x000fe200020e069d */
[----:B------:R-:W-:Y:S02]  /*2900*/  LEA R88, P4, R166, R10, 0x1 ;  /* 0x0000000aa6587211 */ /* 0x000fe400078808ff */
[----:B------:R-:W-:Y:S02]  /*2910*/  PRMT R171, R168, 0x7610, R171 ;  /* 0x00007610a8ab7816 */ /* 0x000fe400000000ab */
[----:B------:R-:W-:-:S03]  /*2920*/  LEA.HI.X R89, R166, R11, R167, 0x1, P4 ;  /* 0x0000000ba6597211 */ /* 0x000fc600020f0ca7 */
[----:B------:R1:W-:Y:S04]  /*2930*/  @P2 STG.E.U16 desc[UR36][R158.64+0x2], R171 ;  /* 0x000002ab9e002986 */ /* 0x0003e8000c101524 */
[----:B------:R2:W3:Y:S01]  /*2940*/  @P1 LDG.E.LTC128B.U16 R172, desc[UR36][R88.64] ;  /* 0x0000002458ac1981 */ /* 0x0004e2000c1e1520 */
[----:B------:R-:W-:Y:S01]  /*2950*/  IMAD.SHL.U32 R165, R4, 0x10, RZ ;  /* 0x0000001004a57824 */ /* 0x000fe200078e00ff */
[----:B------:R-:W-:Y:S01]  /*2960*/  IADD3 R170, P2, R6, R170, RZ ;  /* 0x000000aa06aa7210 */ /* 0x000fe20007f5e0ff */
[----:B------:R-:W-:Y:S03]  /*2970*/  BSSY B1, `(.L_x_32) ;  /* 0x0000011000017945 */ /* 0x000fe60003800000 */
[----:B------:R-:W-:Y:S01]  /*2980*/  IADD3 R168, P4, R165, R158, RZ ;  /* 0x0000009ea5a87210 */ /* 0x000fe20007f9e0ff */
[----:B-1----:R-:W-:Y:S01]  /*2990*/  IMAD.X R171, R7, 0x1, R169, P2 ;  /* 0x0000000107ab7824 */ /* 0x002fe200010e06a9 */
[----:B------:R-:W-:Y:S01]  /*29a0*/  ISETP.GT.AND P2, PT, R0, 0x1, P0 ;  /* 0x000000010000780c */ /* 0x000fe20000744270 */
[----:B------:R-:W-:-:S03]  /*29b0*/  IMAD.WIDE.U32 R170, R23, R12, R170 ;  /* 0x0000000c17aa7225 */ /* 0x000fc600078e00aa */
[----:B--2---:R-:W-:Y:S01]  /*29c0*/  LEA R88, P5, R170, R10, 0x1 ;  /* 0x0000000aaa587211 */ /* 0x004fe200078a08ff */
[----:B---3--:R-:W-:-:S04]  /*29d0*/  IMAD.U32 R166, R172, 0x10000, RZ ;  /* 0x00010000aca67824 */ /* 0x008fc800078e00ff */
[----:B------:R-:W-:Y:S01]  /*29e0*/  FMUL R167, R166, R155 ;  /* 0x0000009ba6a77220 */ /* 0x000fe20000400000 */
[----:B------:R-:W-:-:S03]  /*29f0*/  IMAD.IADD R166, R13, 0x1, R171 ;  /* 0x000000010da67824 */ /* 0x000fc600078e02ab */
[----:B------:R-:W-:Y:S01]  /*2a00*/  FFMA R90, R90, R154, R167 ;  /* 0x0000009a5a5a7223 */ /* 0x000fe200000000a7 */
[----:B------:R-:W-:Y:S02]  /*2a10*/  SHF.L.U64.HI R167, R4, 0x4, R5 ;  /* 0x0000000404a77819 */ /* 0x000fe40000010205 */
[----:B------:R-:W-:Y:S02]  /*2a20*/  LEA.HI.X R89, R170, R11, R166, 0x1, P5 ;  /* 0x0000000baa597211 */ /* 0x000fe400028f0ca6 */
[----:B------:R-:W-:Y:S01]  /*2a30*/  F2FP.BF16.F32.PACK_AB R90, RZ, R90 ;  /* 0x0000005aff5a723e */ /* 0x000fe200000010ff */
[----:B------:R-:W-:-:S05]  /*2a40*/  IMAD.X R169, R167, 0x1, R159, P4 ;  /* 0x00000001a7a97824 */ /* 0x000fca00020e069f */
[----:B------:R1:W-:Y:S01]  /*2a50*/  @P1 STG.E.U16 desc[UR36][R168.64], R90 ;  /* 0x0000005aa8001986 */ /* 0x0003e2000c101524 */
[----:B------:R-:W-:Y:S05]  /*2a60*/  @!P2 BRA `(.L_x_33) ;  /* 0x000000000004a947 */ /* 0x000fea0003800000 */
[----:B------:R2:W5:Y:S02]  /*2a70*/  LDG.E.LTC128B.U16 R172, desc[UR36][R88.64+0x2] ;  /* 0x0000022458ac7981 */ /* 0x000564000c1e1520 */
.L_x_33:
[----:B------:R-:W-:Y:S05]  /*2a80*/  BSYNC B1 ;  /* 0x0000000000017941 */ /* 0x000fea0003800000 */
.L_x_32:
[----:B-1---5:R-:W-:Y:S01]  /*2a90*/  IMAD.U32 R90, R172, 0x10000, RZ ;  /* 0x00010000ac5a7824 */ /* 0x022fe200078e00ff */
[----:B------:R-:W-:Y:S01]  /*2aa0*/  ISETP.GT.AND P1, PT, R0, 0x8, P3 ;  /* 0x000000080000780c */ /* 0x000fe20001f24270 */
[----:B------:R-:W-:Y:S02]  /*2ab0*/  BSSY B1, `(.L_x_34) ;  /* 0x000000a000017945 */ /* 0x000fe40003800000 */
[----:B------:R-:W-:-:S04]  /*2ac0*/  FMUL R90, R90, R155 ;  /* 0x0000009b5a5a7220 */ /* 0x000fc80000400000 */
[----:B------:R-:W-:Y:S01]  /*2ad0*/  FFMA R90, R91, R154, R90 ;  /* 0x0000009a5b5a7223 */ /* 0x000fe2000000005a */
[----:B------:R-:W-:-:S04]  /*2ae0*/  @P2 MOV R91, R169 ;  /* 0x000000a9005b2202 */ /* 0x000fc80000000f00 */
[----:B------:R-:W-:-:S04]  /*2af0*/  F2FP.BF16.F32.PACK_AB R90, RZ, R90 ;  /* 0x0000005aff5a723e */ /* 0x000fc800000010ff */
[----:B------:R-:W-:Y:S01]  /*2b00*/  PRMT R166, R90, 0x7610, R166 ;  /* 0x000076105aa67816 */ /* 0x000fe200000000a6 */
[----:B------:R-:W-:-:S05]  /*2b10*/  @P2 IMAD.MOV.U32 R90, RZ, RZ, R168 ;  /* 0x000000ffff5a2224 */ /* 0x000fca00078e00a8 */
[----:B------:R1:W-:Y:S01]  /*2b20*/  @P2 STG.E.U16 desc[UR36][R90.64+0x2], R166 ;  /* 0x000002a65a002986 */ /* 0x0003e2000c101524 */
[----:B------:R-:W-:Y:S05]  /*2b30*/  @!P1 BRA `(.L_x_35) ;  /* 0x0000000000049947 */ /* 0x000fea0003800000 */
[----:B------:R3:W5:Y:S02]  /*2b40*/  LDG.E.LTC128B.U16 R172, desc[UR36][R160.64+0x10] ;  /* 0x00001024a0ac7981 */ /* 0x000764000c1e1520 */
.L_x_35:
[----:B------:R-:W-:Y:S05]  /*2b50*/  BSYNC B1 ;  /* 0x0000000000017941 */ /* 0x000fea0003800000 */
.L_x_34:
[----:B-1---5:R-:W-:Y:S01]  /*2b60*/  IMAD.U32 R90, R172, 0x10000, RZ ;  /* 0x00010000ac5a7824 */ /* 0x022fe200078e00ff */
[----:B------:R-:W-:Y:S01]  /*2b70*/  ISETP.GT.AND P2, PT, R0, 0x9, P3 ;  /* 0x000000090000780c */ /* 0x000fe20001f44270 */
[----:B------:R-:W-:Y:S02]  /*2b80*/  BSSY B1, `(.L_x_36) ;  /* 0x000000a000017945 */ /* 0x000fe40003800000 */
[----:B------:R-:W-:Y:S01]  /*2b90*/  FMUL R91, R90, R155 ;  /* 0x0000009b5a5b7220 */ /* 0x000fe20000400000 */
[----:B------:R-:W-:-:S03]  /*2ba0*/  @P1 IMAD.MOV.U32 R90, RZ, RZ, R158 ;  /* 0x000000ffff5a1224 */ /* 0x000fc600078e009e */
[----:B------:R-:W-:-:S05]  /*2bb0*/  FFMA R91, R92, R154, R91 ;  /* 0x0000009a5c5b7223 */ /* 0x000fca000000005b */
[----:B------:R-:W-:-:S04]  /*2bc0*/  F2FP.BF16.F32.PACK_AB R91, RZ, R91 ;  /* 0x0000005bff5b723e */ /* 0x000fc800000010ff */
[----:B------:R-:W-:Y:S01]  /*2bd0*/  PRMT R92, R91, 0x7610, R92 ;  /* 0x000076105b5c7816 */ /* 0x000fe2000000005c */
[----:B------:R-:W-:-:S05]  /*2be0*/  @P1 IMAD.MOV.U32 R91, RZ, RZ, R159 ;  /* 0x000000ffff5b1224 */ /* 0x000fca00078e009f */
[----:B------:R1:W-:Y:S01]  /*2bf0*/  @P1 STG.E.U16 desc[UR36][R90.64+0x10], R92 ;  /* 0x0000105c5a001986 */ /* 0x0003e2000c101524 */
[----:B------:R-:W-:Y:S05]  /*2c00*/  @!P2 BRA `(.L_x_37) ;  /* 0x000000000004a947 */ /* 0x000fea0003800000 */
[----:B------:R4:W5:Y:S02]  /*2c10*/  LDG.E.LTC128B.U16 R172, desc[UR36][R160.64+0x12] ;  /* 0x00001224a0ac7981 */ /* 0x000964000c1e1520 */
.L_x_37:
[----:B------:R-:W-:Y:S05]  /*2c20*/  BSYNC B1 ;  /* 0x0000000000017941 */ /* 0x000fea0003800000 */
.L_x_36:
[----:B-1---5:R-:W-:Y:S01]  /*2c30*/  IMAD.U32 R90, R172, 0x10000, RZ ;  /* 0x00010000ac5a7824 */ /* 0x022fe200078e00ff */
[----:B------:R-:W-:Y:S01]  /*2c40*/  ISETP.GT.AND P1, PT, R0, 0x8, P0 ;  /* 0x000000080000780c */ /* 0x000fe20000724270 */
[----:B------:R-:W-:Y:S01]  /*2c50*/  @P2 IMAD.MOV.U32 R91, RZ, RZ, R159 ;  /* 0x000000ffff5b2224 */ /* 0x000fe200078e009f */
[----:B------:R-:W-:Y:S01]  /*2c60*/  BSSY B1, `(.L_x_38) ;  /* 0x0000009000017945 */ /* 0x000fe20003800000 */
[----:B------:R-:W-:-:S04]  /*2c70*/  FMUL R90, R90, R155 ;  /* 0x0000009b5a5a7220 */ /* 0x000fc80000400000 */
[----:B------:R-:W-:-:S05]  /*2c80*/  FFMA R90, R93, R154, R90 ;  /* 0x0000009a5d5a7223 */ /* 0x000fca000000005a */
[----:B------:R-:W-:-:S04]  /*2c90*/  F2FP.BF16.F32.PACK_AB R90, RZ, R90 ;  /* 0x0000005aff5a723e */ /* 0x000fc800000010ff */
[----:B------:R-:W-:Y:S01]  /*2ca0*/  PRMT R92, R90, 0x7610, R92 ;  /* 0x000076105a5c7816 */ /* 0x000fe2000000005c */
[----:B------:R-:W-:-:S05]  /*2cb0*/  @P2 IMAD.MOV.U32 R90, RZ, RZ, R158 ;  /* 0x000000ffff5a2224 */ /* 0x000fca00078e009e */
[----:B------:R1:W-:Y:S01]  /*2cc0*/  @P2 STG.E.U16 desc[UR36][R90.64+0x12], R92 ;  /* 0x0000125c5a002986 */ /* 0x0003e2000c101524 */
[----:B------:R-:W-:Y:S05]  /*2cd0*/  @!P1 BRA `(.L_x_39) ;  /* 0x0000000000049947 */ /* 0x000fea0003800000 */
[----:B------:R0:W5:Y:S02]  /*2ce0*/  LDG.E.LTC128B.U16 R172, desc[UR36][R88.64+0x10] ;  /* 0x0000102458ac7981 */ /* 0x000164000c1e1520 */
.L_x_39:
[----:B------:R-:W-:Y:S05]  /*2cf0*/  BSYNC B1 ;  /* 0x0000000000017941 */ /* 0x000fea0003800000 */
.L_x_38:
[----:B-1---5:R-:W-:Y:S01]  /*2d00*/  IMAD.U32 R90, R172, 0x10000, RZ ;  /* 0x00010000ac5a7824 */ /* 0x022fe200078e00ff */
[----:B------:R-:W-:Y:S01]  /*2d10*/  ISETP.GT.AND P2, PT, R0, 0x9, P0 ;  /* 0x000000090000780c */ /* 0x000fe20000744270 */
[----:B------:R-:W-:Y:S02]  /*2d20*/  BSSY B1, `(.L_x_40) ;  /* 0x000000a000017945 */ /* 0x000fe40003800000 */
[----:B------:R-:W-:Y:S01]  /*2d30*/  FMUL R91, R90, R155 ;  /* 0x0000009b5a5b7220 */ /* 0x000fe20000400000 */
[----:B------:R-:W-:-:S03]  /*2d40*/  @P1 IMAD.MOV.U32 R90, RZ, RZ, R168 ;  /* 0x000000ffff5a1224 */ /* 0x000fc600078e00a8 */
[----:B------:R-:W-:-:S05]  /*2d50*/  FFMA R91, R94, R154, R91 ;  /* 0x0000009a5e5b7223 */ /* 0x000fca000000005b */
[----:B------:R-:W-:-:S04]  /*2d60*/  F2FP.BF16.F32.PACK_AB R91, RZ, R91 ;  /* 0x0000005bff5b723e */ /* 0x000fc800000010ff */
[----:B------:R-:W-:Y:S02]  /*2d70*/  PRMT R92, R91, 0x7610, R92 ;  /* 0x000076105b5c7816 */ /* 0x000fe4000000005c */
[----:B------:R-:W-:-:S05]  /*2d80*/  @P1 MOV R91, R169 ;  /* 0x000000a9005b1202 */ /* 0x000fca0000000f00 */
[----:B------:R1:W-:Y:S01]  /*2d90*/  @P1 STG.E.U16 desc[UR36][R90.64+0x10], R92 ;  /* 0x0000105c5a001986 */ /* 0x0003e2000c101524 */
[----:B------:R-:W-:Y:S05]  /*2da0*/  @!P2 BRA `(.L_x_41) ;  /* 0x000000000004a947 */ /* 0x000fea0003800000 */
[----:B------:R0:W5:Y:S02]  /*2db0*/  LDG.E.LTC128B.U16 R172, desc[UR36][R88.64+0x12] ;  /* 0x0000122458ac7981 */ /* 0x000164000c1e1520 */
.L_x_41:
[----:B------:R-:W-:Y:S05]  /*2dc0*/  BSYNC B1 ;  /* 0x0000000000017941 */ /* 0x000fea0003800000 */
.L_x_40:
        /* <DEDUP_REMOVED lines=12> */
.L_x_43:
[----:B------:R-:W-:Y:S05]  /*2e90*/  BSYNC B1 ;  /* 0x0000000000017941 */ /* 0x000fea0003800000 */
.L_x_42:
        /* <DEDUP_REMOVED lines=12> */
.L_x_45:
[----:B------:R-:W-:Y:S05]  /*2f60*/  BSYNC B1 ;  /* 0x0000000000017941 */ /* 0x000fea0003800000 */
.L_x_44:
[----:B-1---5:R-:W-:Y:S01]  /*2f70*/  IMAD.U32 R90, R172, 0x10000, RZ ;  /* 0x00010000ac5a7824 */ /* 0x022fe200078e00ff */
[----:B------:R-:W-:Y:S01]  /*2f80*/  @P2 MOV R91, R159 ;  /* 0x0000009f005b2202 */ /* 0x000fe20000000f00 */
[----:B------:R-:W-:Y:S01]  /*2f90*/  BSSY B1, `(.L_x_46) ;  /* 0x000000a000017945 */ /* 0x000fe20003800000 */
[----:B------:R-:W-:Y:S01]  /*2fa0*/  ISETP.GT.AND P1, PT, R0, 0x10, P0 ;  /* 0x000000100000780c */ /* 0x000fe20000724270 */
        /* <DEDUP_REMOVED lines=8> */
.L_x_47:
[----:B------:R-:W-:Y:S05]  /*3030*/  BSYNC B1 ;  /* 0x0000000000017941 */ /* 0x000fea0003800000 */
.L_x_46:
        /* <DEDUP_REMOVED lines=12> */
.L_x_49:
[----:B------:R-:W-:Y:S05]  /*3100*/  BSYNC B1 ;  /* 0x0000000000017941 */ /* 0x000fea0003800000 */
.L_x_48:
        /* <DEDUP_REMOVED lines=12> */
.L_x_51:
[----:B------:R-:W-:Y:S05]  /*31d0*/  BSYNC B1 ;  /* 0x0000000000017941 */ /* 0x000fea0003800000 */
.L_x_50:
        /* <DEDUP_REMOVED lines=12> */
.L_x_53:
[----:B------:R-:W-:Y:S05]  /*32a0*/  BSYNC B1 ;  /* 0x0000000000017941 */ /* 0x000fea0003800000 */
.L_x_52:
        /* <DEDUP_REMOVED lines=12> */
.L_x_55:
[----:B------:R-:W-:Y:S05]  /*3370*/  BSYNC B1 ;  /* 0x0000000000017941 */ /* 0x000fea0003800000 */
.L_x_54:
        /* <DEDUP_REMOVED lines=12> */
.L_x_57:
[----:B------:R-:W-:Y:S05]  /*3440*/  BSYNC B1 ;  /* 0x0000000000017941 */ /* 0x000fea0003800000 */
.L_x_56:
        /* <DEDUP_REMOVED lines=12> */
.L_x_59:
[----:B------:R-:W-:Y:S05]  /*3510*/  BSYNC B1 ;  /* 0x0000000000017941 */ /* 0x000fea0003800000 */
.L_x_58:
        /* <DEDUP_REMOVED lines=12> */
.L_x_61:
[----:B------:R-:W-:Y:S05]  /*35e0*/  BSYNC B1 ;  /* 0x0000000000017941 */ /* 0x000fea0003800000 */
.L_x_60:
        /* <DEDUP_REMOVED lines=12> */
.L_x_63:
[----:B------:R-:W-:Y:S05]  /*36b0*/  BSYNC B1 ;  /* 0x0000000000017941 */ /* 0x000fea0003800000 */
.L_x_62:
        /* <DEDUP_REMOVED lines=12> */
.L_x_65:
[----:B------:R-:W-:Y:S05]  /*3780*/  BSYNC B1 ;  /* 0x0000000000017941 */ /* 0x000fea0003800000 */
.L_x_64:
        /* <DEDUP_REMOVED lines=12> */
.L_x_67:
[----:B------:R-:W-:Y:S05]  /*3850*/  BSYNC B1 ;  /* 0x0000000000017941 */ /* 0x000fea0003800000 */
.L_x_66:
        /* <DEDUP_REMOVED lines=12> */
.L_x_69:
[----:B------:R-:W-:Y:S05]  /*3920*/  BSYNC B1 ;  /* 0x0000000000017941 */ /* 0x000fea0003800000 */
.L_x_68:
        /* <DEDUP_REMOVED lines=12> */
.L_x_71:
[----:B------:R-:W-:Y:S05]  /*39f0*/  BSYNC B1 ;  /* 0x0000000000017941 */ /* 0x000fea0003800000 */
.L_x_70:
        /* <DEDUP_REMOVED lines=12> */
.L_x_73:
[----:B------:R-:W-:Y:S05]  /*3ac0*/  BSYNC B1 ;  /* 0x0000000000017941 */ /* 0x000fea0003800000 */
.L_x_72:
        /* <DEDUP_REMOVED lines=12> */
.L_x_75:
[----:B------:R-:W-:Y:S05]  /*3b90*/  BSYNC B1 ;  /* 0x0000000000017941 */ /* 0x000fea0003800000 */
.L_x_74:
        /* <DEDUP_REMOVED lines=12> */
.L_x_77:
[----:B------:R-:W-:Y:S05]  /*3c60*/  BSYNC B1 ;  /* 0x0000000000017941 */ /* 0x000fea0003800000 */
.L_x_76:
        /* <DEDUP_REMOVED lines=12> */
.L_x_79:
[----:B------:R-:W-:Y:S05]  /*3d30*/  BSYNC B1 ;  /* 0x0000000000017941 */ /* 0x000fea0003800000 */
.L_x_78:
        /* <DEDUP_REMOVED lines=12> */
.L_x_81:
[----:B------:R-:W-:Y:S05]  /*3e00*/  BSYNC B1 ;  /* 0x0000000000017941 */ /* 0x000fea0003800000 */
.L_x_80:
        /* <DEDUP_REMOVED lines=12> */
.L_x_83:
[----:B------:R-:W-:Y:S05]  /*3ed0*/  BSYNC B1 ;  /* 0x0000000000017941 */ /* 0x000fea0003800000 */
.L_x_82:
        /* <DEDUP_REMOVED lines=12> */
.L_x_85:
[----:B------:R-:W-:Y:S05]  /*3fa0*/  BSYNC B1 ;  /* 0x0000000000017941 */ /* 0x000fea0003800000 */
.L_x_84:
        /* <DEDUP_REMOVED lines=12> */
.L_x_87:
[----:B------:R-:W-:Y:S05]  /*4070*/  BSYNC B1 ;  /* 0x0000000000017941 */ /* 0x000fea0003800000 */
.L_x_86:
        /* <DEDUP_REMOVED lines=12> */
.L_x_89:
[----:B------:R-:W-:Y:S05]  /*4140*/  BSYNC B1 ;  /* 0x0000000000017941 */ /* 0x000fea0003800000 */
.L_x_88:
        /* <DEDUP_REMOVED lines=12> */
.L_x_91:
[----:B------:R-:W-:Y:S05]  /*4210*/  BSYNC B1 ;  /* 0x0000000000017941 */ /* 0x000fea0003800000 */
.L_x_90:
        /* <DEDUP_REMOVED lines=12> */
.L_x_93:
[----:B------:R-:W-:Y:S05]  /*42e0*/  BSYNC B1 ;  /* 0x0000000000017941 */ /* 0x000fea0003800000 */
.L_x_92:
        /* <DEDUP_REMOVED lines=12> */
.L_x_95:
[----:B------:R-:W-:Y:S05]  /*43b0*/  BSYNC B1 ;  /* 0x0000000000017941 */ /* 0x000fea0003800000 */
.L_x_94:
        /* <DEDUP_REMOVED lines=12> */
.L_x_97:
[----:B------:R-:W-:Y:S05]  /*4480*/  BSYNC B1 ;  /* 0x0000000000017941 */ /* 0x000fea0003800000 */
.L_x_96:
        /* <DEDUP_REMOVED lines=12> */
.L_x_99:
[----:B------:R-:W-:Y:S05]  /*4550*/  BSYNC B1 ;  /* 0x0000000000017941 */ /* 0x000fea0003800000 */
.L_x_98:
        /* <DEDUP_REMOVED lines=12> */
.L_x_101:
[----:B------:R-:W-:Y:S05]  /*4620*/  BSYNC B1 ;  /* 0x0000000000017941 */ /* 0x000fea0003800000 */
.L_x_100:
        /* <DEDUP_REMOVED lines=12> */
.L_x_103:
[----:B------:R-:W-:Y:S05]  /*46f0*/  BSYNC B1 ;  /* 0x0000000000017941 */ /* 0x000fea0003800000 */
.L_x_102:
        /* <DEDUP_REMOVED lines=12> */
.L_x_105:
[----:B------:R-:W-:Y:S05]  /*47c0*/  BSYNC B1 ;  /* 0x0000000000017941 */ /* 0x000fea0003800000 */
.L_x_104:
        /* <DEDUP_REMOVED lines=12> */
.L_x_107:
[----:B------:R-:W-:Y:S05]  /*4890*/  BSYNC B1 ;  /* 0x0000000000017941 */ /* 0x000fea0003800000 */
.L_x_106:
        /* <DEDUP_REMOVED lines=12> */
.L_x_109:
[----:B------:R-:W-:Y:S05]  /*4960*/  BSYNC B1 ;  /* 0x0000000000017941 */ /* 0x000fea0003800000 */
.L_x_108:
        /* <DEDUP_REMOVED lines=12> */
.L_x_111:
[----:B------:R-:W-:Y:S05]  /*4a30*/  BSYNC B1 ;  /* 0x0000000000017941 */ /* 0x000fea0003800000 */
.L_x_110:
        /* <DEDUP_REMOVED lines=12> */
.L_x_113:
[----:B------:R-:W-:Y:S05]  /*4b00*/  BSYNC B1 ;  /* 0x0000000000017941 */ /* 0x000fea0003800000 */
.L_x_112:
        /* <DEDUP_REMOVED lines=12> */
.L_x_115:
[----:B------:R-:W-:Y:S05]  /*4bd0*/  BSYNC B1 ;  /* 0x0000000000017941 */ /* 0x000fea0003800000 */
.L_x_114:
        /* <DEDUP_REMOVED lines=12> */
.L_x_117:
[----:B------:R-:W-:Y:S05]  /*4ca0*/  BSYNC B1 ;  /* 0x0000000000017941 */ /* 0x000fea0003800000 */
.L_x_116:
        /* <DEDUP_REMOVED lines=12> */
.L_x_119:
[----:B------:R-:W-:Y:S05]  /*4d70*/  BSYNC B1 ;  /* 0x0000000000017941 */ /* 0x000fea0003800000 */
.L_x_118:
        /* <DEDUP_REMOVED lines=12> */
.L_x_121:
[----:B------:R-:W-:Y:S05]  /*4e40*/  BSYNC B1 ;  /* 0x0000000000017941 */ /* 0x000fea0003800000 */
.L_x_120:
        /* <DEDUP_REMOVED lines=12> */
.L_x_123:
[----:B------:R-:W-:Y:S05]  /*4f10*/  BSYNC B1 ;  /* 0x0000000000017941 */ /* 0x000fea0003800000 */
.L_x_122:
        /* <DEDUP_REMOVED lines=12> */
.L_x_125:
[----:B------:R-:W-:Y:S05]  /*4fe0*/  BSYNC B1 ;  /* 0x0000000000017941 */ /* 0x000fea0003800000 */
.L_x_124:
        /* <DEDUP_REMOVED lines=12> */
.L_x_127:
[----:B------:R-:W-:Y:S05]  /*50b0*/  BSYNC B1 ;  /* 0x0000000000017941 */ /* 0x000fea0003800000 */
.L_x_126:
        /* <DEDUP_REMOVED lines=12> */
.L_x_129:
[----:B------:R-:W-:Y:S05]  /*5180*/  BSYNC B1 ;  /* 0x0000000000017941 */ /* 0x000fea0003800000 */
.L_x_128:
        /* <DEDUP_REMOVED lines=12> */
.L_x_131:
[----:B------:R-:W-:Y:S05]  /*5250*/  BSYNC B1 ;  /* 0x0000000000017941 */ /* 0x000fea0003800000 */
.L_x_130:
        /* <DEDUP_REMOVED lines=12> */
.L_x_133:
[----:B------:R-:W-:Y:S05]  /*5320*/  BSYNC B1 ;  /* 0x0000000000017941 */ /* 0x000fea0003800000 */
.L_x_132:
        /* <DEDUP_REMOVED lines=12> */
.L_x_135:
[----:B------:R-:W-:Y:S05]  /*53f0*/  BSYNC B1 ;  /* 0x0000000000017941 */ /* 0x000fea0003800000 */
.L_x_134:
        /* <DEDUP_REMOVED lines=12> */
.L_x_137:
[----:B------:R-:W-:Y:S05]  /*54c0*/  BSYNC B1 ;  /* 0x0000000000017941 */ /* 0x000fea0003800000 */
.L_x_136:
        /* <DEDUP_REMOVED lines=12> */
.L_x_139:
[----:B------:R-:W-:Y:S05]  /*5590*/  BSYNC B1 ;  /* 0x0000000000017941 */ /* 0x000fea0003800000 */
.L_x_138:
        /* <DEDUP_REMOVED lines=12> */
.L_x_141:
[----:B------:R-:W-:Y:S05]  /*5660*/  BSYNC B1 ;  /* 0x0000000000017941 */ /* 0x000fea0003800000 */
.L_x_140:
        /* <DEDUP_REMOVED lines=12> */
.L_x_143:
[----:B------:R-:W-:Y:S05]  /*5730*/  BSYNC B1 ;  /* 0x0000000000017941 */ /* 0x000fea0003800000 */
.L_x_142:
        /* <DEDUP_REMOVED lines=12> */
.L_x_145:
[----:B------:R-:W-:Y:S05]  /*5800*/  BSYNC B1 ;  /* 0x0000000000017941 */ /* 0x000fea0003800000 */
.L_x_144:
        /* <DEDUP_REMOVED lines=12> */
.L_x_147:
[----:B------:R-:W-:Y:S05]  /*58d0*/  BSYNC B1 ;  /* 0x0000000000017941 */ /* 0x000fea0003800000 */
.L_x_146:
        /* <DEDUP_REMOVED lines=12> */
.L_x_149:
[----:B------:R-:W-:Y:S05]  /*59a0*/  BSYNC B1 ;  /* 0x0000000000017941 */ /* 0x000fea0003800000 */
.L_x_148:
        /* <DEDUP_REMOVED lines=12> */
.L_x_151:
[----:B------:R-:W-:Y:S05]  /*5a70*/  BSYNC B1 ;  /* 0x0000000000017941 */ /* 0x000fea0003800000 */
.L_x_150:
[----:B-----5:R-:W-:Y:S01]  /*5a80*/  IMAD.U32 R8, R172, 0x10000, RZ ;  /* 0x00010000ac087824 */ /* 0x020fe200078e00ff */
[----:B------:R-:W-:Y:S01]  /*5a90*/  ISETP.GT.AND P1, PT, R0, 0x79, P0 ;  /* 0x000000790000780c */ /* 0x000fe20000724270 */
[----:B------:R-:W-:Y:S01]  /*5aa0*/  BSSY B1, `(.L_x_152) ;  /* 0x000000c000017945 */ /* 0x000fe20003800000 */
[----:B------:R-:W-:Y:S01]  /*5ab0*/  IADD3 R153, P0, R153, 0x80, RZ ;  /* 0x0000008099997810 */ /* 0x000fe20007f1e0ff */
[----:B-1----:R-:W-:Y:S01]  /*5ac0*/  FMUL R91, R8, R155 ;  /* 0x0000009b085b7220 */ /* 0x002fe20000400000 */
[----:B------:R-:W-:-:S03]  /*5ad0*/  @P2 IMAD.MOV.U32 R8, RZ, RZ, R168 ;  /* 0x000000ffff082224 */ /* 0x000fc600078e00a8 */
[----:B------:R-:W-:-:S05]  /*5ae0*/  FFMA R91, R150, R154, R91 ;  /* 0x0000009a965b7223 */ /* 0x000fca000000005b */
[----:B------:R-:W-:-:S04]  /*5af0*/  F2FP.BF16.F32.PACK_AB R91, RZ, R91 ;  /* 0x0000005bff5b723e */ /* 0x000fc800000010ff */
[----:B------:R-:W-:Y:S01]  /*5b00*/  PRMT R90, R91, 0x7610, R90 ;  /* 0x000076105b5a7816 */ /* 0x000fe2000000005a */
[----:B------:R-:W-:Y:S02]  /*5b10*/  IMAD.X R91, RZ, RZ, R9, P0 ;  /* 0x000000ffff5b7224 */ /* 0x000fe400000e0609 */
[----:B------:R-:W-:-:S05]  /*5b20*/  @P2 IMAD.MOV.U32 R9, RZ, RZ, R169 ;  /* 0x000000ffff092224 */ /* 0x000fca00078e00a9 */
[----:B------:R1:W-:Y:S01]  /*5b30*/  @P2 STG.E.U16 desc[UR36][R8.64+0xf0], R90 ;  /* 0x0000f05a08002986 */ /* 0x0003e2000c101524 */
[----:B------:R-:W-:Y:S05]  /*5b40*/  @!P1 BRA `(.L_x_153) ;  /* 0x0000000000049947 */ /* 0x000fea0003800000 */
[----:B------:R0:W5:Y:S02]  /*5b50*/  LDG.E.LTC128B.U16 R172, desc[UR36][R88.64+0xf2] ;  /* 0x0000f22458ac7981 */ /* 0x000164000c1e1520 */
.L_x_153:
[----:B------:R-:W-:Y:S05]  /*5b60*/  BSYNC B1 ;  /* 0x0000000000017941 */ /* 0x000fea0003800000 */
.L_x_152:
[----:B-1---5:R-:W-:Y:S01]  /*5b70*/  IMAD.U32 R8, R172, 0x10000, RZ ;  /* 0x00010000ac087824 */ /* 0x022fe200078e00ff */
[----:B------:R-:W-:Y:S01]  /*5b80*/  ISETP.GT.AND P0, PT, R3, 0x80, PT ;  /* 0x000000800300780c */ /* 0x000fe20003f04270 */
[-C--:B------:R-:W-:Y:S02]  /*5b90*/  IMAD R90, R91, R14.reuse, RZ ;  /* 0x0000000e5b5a7224 */ /* 0x080fe400078e02ff */
[----:B0-2---:R-:W-:Y:S01]  /*5ba0*/  FMUL R88, R8, R155 ;  /* 0x0000009b08587220 */ /* 0x005fe20000400000 */
[----:B------:R-:W-:Y:S01]  /*5bb0*/  IMAD.WIDE.U32 R8, R153, R14, R156 ;  /* 0x0000000e99087225 */ /* 0x000fe200078e009c */
[----:B------:R-:W-:-:S03]  /*5bc0*/  ISETP.GT.AND P3, PT, R0, RZ, P0 ;  /* 0x000000ff0000720c */ /* 0x000fc60000764270 */
[----:B------:R-:W-:Y:S01]  /*5bd0*/  FFMA R151, R151, R154, R88 ;  /* 0x0000009a97977223 */ /* 0x000fe20000000058 */
[----:B------:R-:W-:Y:S01]  /*5be0*/  IMAD R97, R153, R15, R90 ;  /* 0x0000000f99617224 */ /* 0x000fe200078e025a */
[----:B------:R-:W-:-:S03]  /*5bf0*/  LEA R88, P2, R8, R10, 0x1 ;  /* 0x0000000a08587211 */ /* 0x000fc600078408ff */
[----:B------:R-:W-:Y:S02]  /*5c00*/  F2FP.BF16.F32.PACK_AB R151, RZ, R151 ;  /* 0x00000097ff97723e */ /* 0x000fe400000010ff */
[----:B------:R-:W-:-:S03]  /*5c10*/  IADD3 R9, R9, R97, RZ ;  /* 0x0000006109097210 */ /* 0x000fc60007ffe0ff */
[----:B------:R0:W-:Y:S01]  /*5c20*/  @P1 STG.E.U16 desc[UR36][R168.64+0xf2], R151 ;  /* 0x0000f297a8001986 */ /* 0x0001e2000c101524 */
[----:B------:R-:W-:-:S05]  /*5c30*/  LEA.HI.X R89, R8, R11, R9, 0x1, P2 ;  /* 0x0000000b08597211 */ /* 0x000fca00010f0c09 */
[----:B------:R-:W2:Y:S01]  /*5c40*/  @P3 LDG.E.LTC128B.U16 R172, desc[UR36][R88.64] ;  /* 0x0000002458ac3981 */ /* 0x000ea2000c1e1520 */
[----:B------:R-:W-:Y:S01]  /*5c50*/  IMAD.WIDE.U32 R8, R153, R14, R6 ;  /* 0x0000000e99087225 */ /* 0x000fe200078e0006 */
[----:B------:R-:W-:Y:S01]  /*5c60*/  SHF.L.U64.HI R95, R4, 0x8, R5 ;  /* 0x00000008045f7819 */ /* 0x000fe20000010205 */
[----:B------:R-:W-:Y:S01]  /*5c70*/  BSSY B1, `(.L_x_154) ;  /* 0x0000011000017945 */ /* 0x000fe20003800000 */
[----:B------:R-:W-:Y:S01]  /*5c80*/  ISETP.GT.AND P2, PT, R0, 0x1, P0 ;  /* 0x000000010000780c */ /* 0x000fe20000744270 */
[----:B------:R-:W-:Y:S02]  /*5c90*/  IMAD.IADD R9, R97, 0x1, R9 ;  /* 0x0000000161097824 */ /* 0x000fe400078e0209 */
[----:B------:R-:W-:Y:S02]  /*5ca0*/  IMAD.SHL.U32 R93, R4, 0x100, RZ ;  /* 0x00000100045d7824 */ /* 0x000fe400078e00ff */
[----:B--2---:R-:W-:-:S04]  /*5cb0*/  IMAD.U32 R90, R172, 0x10000, RZ ;  /* 0x00010000ac5a7824 */ /* 0x004fc800078e00ff */
[----:B------:R-:W-:Y:S01]  /*5cc0*/  FMUL R15, R90, R155 ;  /* 0x0000009b5a0f7220 */ /* 0x000fe20000400000 */
[----:B------:R-:W-:Y:S01]  /*5cd0*/  IMAD.WIDE.U32 R90, R23, R12, R8 ;  /* 0x0000000c175a7225 */ /* 0x000fe200078e0008 */
[----:B------:R-:W-:-:S03]  /*5ce0*/  IADD3 R8, P1, R93, R158, RZ ;  /* 0x0000009e5d087210 */ /* 0x000fc60007f3e0ff */
[----:B------:R-:W-:Y:S01]  /*5cf0*/  FFMA R15, R24, R154, R15 ;  /* 0x0000009a180f7223 */ /* 0x000fe2000000000f */
[----:B------:R-:W-:Y:S01]  /*5d00*/  IMAD.IADD R5, R13, 0x1, R91 ;  /* 0x000000010d057824 */ /* 0x000fe200078e025b */
[C---:B------:R-:W-:Y:S01]  /*5d10*/  LEA R4, P4, R90.reuse, R10, 0x1 ;  /* 0x0000000a5a047211 */ /* 0x040fe200078808ff */
[----:B------:R-:W-:Y:S02]  /*5d20*/  IMAD.X R9, R95, 0x1, R159, P1 ;  /* 0x000000015f097824 */ /* 0x000fe400008e069f */
[----:B------:R-:W-:Y:S02]  /*5d30*/  F2FP.BF16.F32.PACK_AB R15, RZ, R15 ;  /* 0x0000000fff0f723e */ /* 0x000fe400000010ff */
[----:B------:R-:W-:-:S03]  /*5d40*/  LEA.HI.X R5, R90, R11, R5, 0x1, P4 ;  /* 0x0000000b5a057211 */ /* 0x000fc600020f0c05 */
[----:B------:R0:W-:Y:S01]  /*5d50*/  @P3 STG.E.U16 desc[UR36][R8.64], R15 ;  /* 0x0000000f08003986 */ /* 0x0001e2000c101524 */
[----:B------:R-:W-:Y:S05]  /*5d60*/  @!P2 BRA `(.L_x_155) ;  /* 0x000000000004a947 */ /* 0x000fea0003800000 */
[----:B------:R1:W5:Y:S02]  /*5d70*/  LDG.E.LTC128B.U16 R172, desc[UR36][R4.64+0x2] ;  /* 0x0000022404ac7981 */ /* 0x000364000c1e1520 */
.L_x_155:
[----:B------:R-:W-:Y:S05]  /*5d80*/  BSYNC B1 ;  /* 0x0000000000017941 */ /* 0x000fea0003800000 */
.L_x_154:
[----:B-----5:R-:W-:Y:S01]  /*5d90*/  IMAD.U32 R24, R172, 0x10000, RZ ;  /* 0x00010000ac187824 */ /* 0x020fe200078e00ff */
[----:B------:R-:W-:Y:S01]  /*5da0*/  ISETP.GT.AND P1, PT, R3, 0x88, PT ;  /* 0x000000880300780c */ /* 0x000fe20003f24270 */
[----:B0-----:R-:W-:Y:S01]  /*5db0*/  IMAD.WIDE.U32 R14, R153, R14, R162 ;  /* 0x0000000e990e7225 */ /* 0x001fe200078e00a2 */
[----:B------:R-:W-:Y:S03]  /*5dc0*/  BSSY B1, `(.L_x_156) ;  /* 0x000000e000017945 */ /* 0x000fe60003800000 */
[----:B------:R-:W-:Y:S01]  /*5dd0*/  FMUL R24, R24, R155 ;  /* 0x0000009b18187220 */ /* 0x000fe20000400000 */
[----:B------:R-:W-:Y:S01]  /*5de0*/  ISETP.GT.AND P3, PT, R0, RZ, P1 ;  /* 0x000000ff0000720c */ /* 0x000fe20000f64270 */
[----:B------:R-:W-:Y:S01]  /*5df0*/  IMAD.IADD R97, R97, 0x1, R15 ;  /* 0x0000000161617824 */ /* 0x000fe200078e020f */
[----:B------:R-:W-:Y:S01]  /*5e00*/  IADD3 R21, P5, R20, R14, RZ ;  /* 0x0000000e14157210 */ /* 0x000fe20007fbe0ff */
[----:B------:R-:W-:Y:S01]  /*5e10*/  FFMA R24, R25, R154, R24 ;  /* 0x0000009a19187223 */ /* 0x000fe20000000018 */
[----:B------:R-:W-:-:S03]  /*5e20*/  IADD3 R20, P4, R6, R14, RZ ;  /* 0x0000000e06147210 */ /* 0x000fc60007f9e0ff */
[----:B------:R-:W-:Y:S01]  /*5e30*/  IMAD.X R156, R97, 0x1, R157, P5 ;  /* 0x00000001619c7824 */ /* 0x000fe200028e069d */
[----:B------:R-:W-:Y:S02]  /*5e40*/  F2FP.BF16.F32.PACK_AB R24, RZ, R24 ;  /* 0x00000018ff18723e */ /* 0x000fe400000010ff */
[----:B------:R-:W-:-:S03]  /*5e50*/  LEA R14, P5, R21, R10, 0x1 ;  /* 0x0000000a150e7211 */ /* 0x000fc600078a08ff */
[----:B------:R0:W-:Y:S01]  /*5e60*/  @P2 STG.E.U16 desc[UR36][R8.64+0x2], R24 ;  /* 0x0000021808002986 */ /* 0x0001e2000c101524 */
[----:B------:R-:W-:Y:S01]  /*5e70*/  LEA.HI.X R15, R21, R11, R156, 0x1, P5 ;  /* 0x0000000b150f7211 */ /* 0x000fe200028f0c9c */
[----:B------:R-:W-:Y:S08]  /*5e80*/  @!P3 BRA `(.L_x_157) ;  /* 0x000000000004b947 */ /* 0x000ff00003800000 */
[----:B------:R2:W5:Y:S02]  /*5e90*/  LDG.E.LTC128B.U16 R172, desc[UR36][R14.64] ;  /* 0x000000240eac7981 */ /* 0x000564000c1e1520 */
.L_x_157:
[----:B------:R-:W-:Y:S05]  /*5ea0*/  BSYNC B1 ;  /* 0x0000000000017941 */ /* 0x000fea0003800000 */
.L_x_156:
[----:B-----5:R-:W-:Y:S01]  /*5eb0*/  SHF.L.U32 R6, R172, 0x10, RZ ;  /* 0x00000010ac067819 */ /* 0x020fe200000006ff */
[----:B------:R-:W-:Y:S01]  /*5ec0*/  IMAD.X R21, R7, 0x1, R97, P4 ;  /* 0x0000000107157824 */ /* 0x000fe200020e0661 */
[----:B------:R-:W-:Y:S01]  /*5ed0*/  ISETP.GT.AND P2, PT, R0, 0x1, P1 ;  /* 0x000000010000780c */ /* 0x000fe20000f44270 */
[----:B------:R-:W-:Y:S02]  /*5ee0*/  BSSY B1, `(.L_x_158) ;  /* 0x000000d000017945 */ /* 0x000fe40003800000 */
[----:B------:R-:W-:Y:S01]  /*5ef0*/  FMUL R3, R6, R155 ;  /* 0x0000009b06037220 */ /* 0x000fe20000400000 */
[----:B------:R-:W-:Y:S01]  /*5f00*/  IADD3 R6, P4, R8, R165, RZ ;  /* 0x000000a508067210 */ /* 0x000fe20007f9e0ff */
[----:B--2---:R-:W-:-:S04]  /*5f10*/  IMAD.WIDE.U32 R14, R23, R12, R20 ;  /* 0x0000000c170e7225 */ /* 0x004fc800078e0014 */
[----:B------:R-:W-:Y:S01]  /*5f20*/  FFMA R3, R26, R154, R3 ;  /* 0x0000009a1a037223 */ /* 0x000fe20000000003 */
[----:B------:R-:W-:Y:S01]  /*5f30*/  IMAD.X R7, R9, 0x1, R167, P4 ;  /* 0x0000000109077824 */ /* 0x000fe200020e06a7 */
[----:B------:R-:W-:Y:S01]  /*5f40*/  LEA R10, P5, R14, R10, 0x1 ;  /* 0x0000000a0e0a7211 */ /* 0x000fe200078a08ff */
[----:B------:R-:W-:Y:S02]  /*5f50*/  IMAD.IADD R13, R13, 0x1, R15 ;  /* 0x000000010d0d7824 */ /* 0x000fe400078e020f */
[----:B------:R-:W-:-:S03]  /*5f60*/  F2FP.BF16.F32.PACK_AB R3, RZ, R3 ;  /* 0x00000003ff03723e */ /* 0x000fc600000010ff */
[----:B------:R-:W-:Y:S02]  /*5f70*/  LEA.HI.X R11, R14, R11, R13, 0x1, P5 ;  /* 0x0000000b0e0b7211 */ /* 0x000fe400028f0c0d */
[----:B------:R2:W-:Y:S01]  /*5f80*/  @P3 STG.E.U16 desc[UR36][R6.64], R3 ;  /* 0x0000000306003986 */ /* 0x0005e2000c101524 */
[----:B------:R-:W-:Y:S05]  /*5f90*/  @!P2 BRA `(.L_x_159) ;  /* 0x000000000004a947 */ /* 0x000fea0003800000 */
[----:B------:R0:W5:Y:S02]  /*5fa0*/  LDG.E.LTC128B.U16 R172, desc[UR36][R10.64+0x2] ;  /* 0x000002240aac7981 */ /* 0x000164000c1e1520 */
.L_x_159:
[----:B------:R-:W-:Y:S05]  /*5fb0*/  BSYNC B1 ;  /* 0x0000000000017941 */ /* 0x000fea0003800000 */
.L_x_158:
[----:B-----5:R-:W-:Y:S01]  /*5fc0*/  IMAD.U32 R12, R172, 0x10000, RZ ;  /* 0x00010000ac0c7824 */ /* 0x020fe200078e00ff */
[----:B------:R-:W-:Y:S01]  /*5fd0*/  ISETP.GT.AND P3, PT, R0, 0x8, P0 ;  /* 0x000000080000780c */ /* 0x000fe20000764270 */
[----:B------:R-:W-:Y:S02]  /*5fe0*/  BSSY B1, `(.L_x_160) ;  /* 0x0000007000017945 */ /* 0x000fe40003800000 */
[----:B------:R-:W-:-:S04]  /*5ff0*/  FMUL R12, R12, R155 ;  /* 0x0000009b0c0c7220 */ /* 0x000fc80000400000 */
[----:B------:R-:W-:-:S05]  /*6000*/  FFMA R12, R27, R154, R12 ;  /* 0x0000009a1b0c7223 */ /* 0x000fca000000000c */
[----:B------:R-:W-:-:S05]  /*6010*/  F2FP.BF16.F32.PACK_AB R12, RZ, R12 ;  /* 0x0000000cff0c723e */ /* 0x000fca00000010ff */
[----:B------:R0:W-:Y:S01]  /*6020*/  @P2 STG.E.U16 desc[UR36][R6.64+0x2], R12 ;  /* 0x0000020c06002986 */ /* 0x0001e2000c101524 */
[----:B------:R-:W-:Y:S05]  /*6030*/  @!P3 BRA `(.L_x_161) ;  /* 0x000000000004b947 */ /* 0x000fea0003800000 */
[----:B------:R0:W5:Y:S02]  /*6040*/  LDG.E.LTC128B.U16 R172, desc[UR36][R4.64+0x10] ;  /* 0x0000102404ac7981 */ /* 0x000164000c1e1520 */
.L_x_161:
[----:B------:R-:W-:Y:S05]  /*6050*/  BSYNC B1 ;  /* 0x0000000000017941 */ /* 0x000fea0003800000 */
.L_x_160:
[----:B0-2--5:R-:W-:Y:S01]  /*6060*/  IMAD.U32 R6, R172, 0x10000, RZ ;  /* 0x00010000ac067824 */ /* 0x025fe200078e00ff */
[----:B------:R-:W-:Y:S01]  /*6070*/  ISETP.GT.AND P2, PT, R0, 0x9, P0 ;  /* 0x000000090000780c */ /* 0x000fe20000744270 */
[----:B------:R-:W-:Y:S01]  /*6080*/  IMAD.MOV.U32 R7, RZ, RZ, R9 ;  /* 0x000000ffff077224 */ /* 0x000fe200078e0009 */
[----:B------:R-:W-:Y:S01]  /*6090*/  BSSY B1, `(.L_x_162) ;  /* 0x0000008000017945 */ /* 0x000fe20003800000 */
[----:B------:R-:W-:Y:S01]  /*60a0*/  FMUL R3, R6, R155 ;  /* 0x0000009b06037220 */ /* 0x000fe20000400000 */
[----:B------:R-:W-:-:S03]  /*60b0*/  IMAD.MOV.U32 R6, RZ, RZ, R8 ;  /* 0x000000ffff067224 */ /* 0x000fc600078e0008 */
[----:B------:R-:W-:-:S05]  /*60c0*/  FFMA R3, R28, R154, R3 ;  /* 0x0000009a1c037223 */ /* 0x000fca0000000003 */
[----:B------:R-:W-:-:S05]  /*60d0*/  F2FP.BF16.F32.PACK_AB R3, RZ, R3 ;  /* 0x00000003ff03723e */ /* 0x000fca00000010ff */
[----:B------:R0:W-:Y:S01]  /*60e0*/  @P3 STG.E.U16 desc[UR36][R6.64+0x10], R3 ;  /* 0x0000100306003986 */ /* 0x0001e2000c101524 */
[----:B------:R-:W-:Y:S05]  /*60f0*/  @!P2 BRA `(.L_x_163) ;  /* 0x000000000004a947 */ /* 0x000fea0003800000 */
[----:B------:R2:W5:Y:S02]  /*6100*/  LDG.E.LTC128B.U16 R172, desc[UR36][R4.64+0x12] ;  /* 0x0000122404ac7981 */ /* 0x000564000c1e1520 */
.L_x_163:
[----:B------:R-:W-:Y:S05]  /*6110*/  BSYNC B1 ;  /* 0x0000000000017941 */ /* 0x000fea0003800000 */
.L_x_162:
        /* <DEDUP_REMOVED lines=9> */
.L_x_165:
[----:B------:R-:W-:Y:S05]  /*61b0*/  BSYNC B1 ;  /* 0x0000000000017941 */ /* 0x000fea0003800000 */
.L_x_164:
[----:B0----5:R-:W-:Y:S01]  /*61c0*/  SHF.L.U32 R12, R172, 0x10, RZ ;  /* 0x00000010ac0c7819 */ /* 0x021fe200000006ff */
[----:B------:R-:W-:Y:S01]  /*61d0*/  BSSY B1, `(.L_x_166) ;  /* 0x000000a000017945 */ /* 0x000fe20003800000 */
[----:B------:R-:W-:Y:S02]  /*61e0*/  IADD3 R8, P3, R165, R8, RZ ;  /* 0x00000008a5087210 */ /* 0x000fe40007f7e0ff */
[----:B------:R-:W-:Y:S01]  /*61f0*/  ISETP.GT.AND P2, PT, R0, 0x9, P1 ;  /* 0x000000090000780c */ /* 0x000fe20000f44270 */
[----:B------:R-:W-:Y:S02]  /*6200*/  FMUL R3, R12, R155 ;  /* 0x0000009b0c037220 */ /* 0x000fe40000400000 */
[----:B------:R-:W-:Y:S02]  /*6210*/  IMAD.X R9, R167, 0x1, R9, P3 ;  /* 0x00000001a7097824 */ /* 0x000fe400018e0609 */
[----:B------:R-:W-:-:S05]  /*6220*/  FFMA R3, R30, R154, R3 ;  /* 0x0000009a1e037223 */ /* 0x000fca0000000003 */
[----:B------:R-:W-:-:S05]  /*6230*/  F2FP.BF16.F32.PACK_AB R3, RZ, R3 ;  /* 0x00000003ff03723e */ /* 0x000fca00000010ff */
[----:B------:R0:W-:Y:S01]  /*6240*/  @P4 STG.E.U16 desc[UR36][R8.64+0x10], R3 ;  /* 0x0000100308004986 */ /* 0x0001e2000c101524 */
[----:B------:R-:W-:Y:S05]  /*6250*/  @!P2 BRA `(.L_x_167) ;  /* 0x000000000004a947 */ /* 0x000fea0003800000 */
[----:B------:R0:W5:Y:S02]  /*6260*/  LDG.E.LTC128B.U16 R172, desc[UR36][R10.64+0x12] ;  /* 0x000012240aac7981 */ /* 0x000164000c1e1520 */
.L_x_167:
[----:B------:R-:W-:Y:S05]  /*6270*/  BSYNC B1 ;  /* 0x0000000000017941 */ /* 0x000fea0003800000 */
.L_x_166:
[----:B0----5:R-:W-:Y:S01]  /*6280*/  IMAD.U32 R8, R172, 0x10000, RZ ;  /* 0x00010000ac087824 */ /* 0x021fe200078e00ff */
[----:B------:R-:W-:Y:S01]  /*6290*/  ISETP.GT.AND P3, PT, R0, 0x10, P0 ;  /* 0x000000100000780c */ /* 0x000fe20000764270 */
[----:B------:R-:W-:Y:S02]  /*62a0*/  BSSY B1, `(.L_x_168) ;  /* 0x0000009000017945 */ /* 0x000fe40003800000 */
[----:B------:R-:W-:-:S04]  /*62b0*/  FMUL R8, R8, R155 ;  /* 0x0000009b08087220 */ /* 0x000fc80000400000 */
[----:B------:R-:W-:Y:S01]  /*62c0*/  FFMA R31, R31, R154, R8 ;  /* 0x0000009a1f1f7223 */ /* 0x000fe20000000008 */
[----:B------:R-:W-:-:S04]  /*62d0*/  IADD3 R8, P4, P5, R165, R158, R93 ;  /* 0x0000009ea5087210 */ /* 0x000fc80007d9e05d */
[----:B------:R-:W-:Y:S02]  /*62e0*/  F2FP.BF16.F32.PACK_AB R31, RZ, R31 ;  /* 0x0000001fff1f723e */ /* 0x000fe400000010ff */
[----:B------:R-:W-:-:S05]  /*62f0*/  IADD3.X R9, R167, R159, R95, P4, P5 ;  /* 0x0000009fa7097210 */ /* 0x000fca00027ea45f */
[----:B------:R0:W-:Y:S01]  /*6300*/  @P2 STG.E.U16 desc[UR36][R8.64+0x12], R31 ;  /* 0x0000121f08002986 */ /* 0x0001e2000c101524 */
[----:B------:R-:W-:Y:S05]  /*6310*/  @!P3 BRA `(.L_x_169) ;  /* 0x000000000004b947 */ /* 0x000fea0003800000 */
[----:B------:R0:W5:Y:S02]  /*6320*/  LDG.E.LTC128B.U16 R172, desc[UR36][R4.64+0x20] ;  /* 0x0000202404ac7981 */ /* 0x000164000c1e1520 */
.L_x_169:
[----:B------:R-:W-:Y:S05]  /*6330*/  BSYNC B1 ;  /* 0x0000000000017941 */ /* 0x000fea0003800000 */
.L_x_168:
        /* <DEDUP_REMOVED lines=9> */
.L_x_171:
[----:B------:R-:W-:Y:S05]  /*63d0*/  BSYNC B1 ;  /* 0x0000000000017941 */ /* 0x000fea0003800000 */
.L_x_170:
        /* <DEDUP_REMOVED lines=9> */
.L_x_173:
[----:B------:R-:W-:Y:S05]  /*6470*/  BSYNC B1 ;  /* 0x0000000000017941 */ /* 0x000fea0003800000 */
.L_x_172:
[----:B0----5:R-:W-:Y:S01]  /*6480*/  IMAD.U32 R12, R172, 0x10000, RZ ;  /* 0x00010000ac0c7824 */ /* 0x021fe200078e00ff */
        /* <DEDUP_REMOVED lines=8> */
.L_x_175:
[----:B------:R-:W-:Y:S05]  /*6510*/  BSYNC B1 ;  /* 0x0000000000017941 */ /* 0x000fea0003800000 */
.L_x_174:
        /* <DEDUP_REMOVED lines=9> */
.L_x_177:
[----:B------:R-:W-:Y:S05]  /*65b0*/  BSYNC B1 ;  /* 0x0000000000017941 */ /* 0x000fea0003800000 */
.L_x_176:
        /* <DEDUP_REMOVED lines=9> */
.L_x_179:
[----:B------:R-:W-:Y:S05]  /*6650*/  BSYNC B1 ;  /* 0x0000000000017941 */ /* 0x000fea0003800000 */
.L_x_178:
        /* <DEDUP_REMOVED lines=9> */
.L_x_181:
[----:B------:R-:W-:Y:S05]  /*66f0*/  BSYNC B1 ;  /* 0x0000000000017941 */ /* 0x000fea0003800000 */
.L_x_180:
[----:B0----5:R-:W-:Y:S01]  /*6700*/  SHF.L.U32 R12, R172, 0x10, RZ ;  /* 0x00000010ac0c7819 */ /* 0x021fe200000006ff */
[----:B------:R-:W-:Y:S01]  /*6710*/  BSSY B1, `(.L_x_182) ;  /* 0x0000008000017945 */ /* 0x000fe20003800000 */
[----:B------:R-:W-:-:S03]  /*6720*/  ISETP.GT.AND P2, PT, R0, 0x19, P1 ;  /* 0x000000190000780c */ /* 0x000fc60000f44270 */
[----:B------:R-:W-:-:S04]  /*6730*/  FMUL R3, R12, R155 ;  /* 0x0000009b0c037220 */ /* 0x000fc80000400000 */
[----:B------:R-:W-:-:S05]  /*6740*/  FFMA R3, R38, R154, R3 ;  /* 0x0000009a26037223 */ /* 0x000fca0000000003 */
[----:B------:R-:W-:-:S05]  /*6750*/  F2FP.BF16.F32.PACK_AB R3, RZ, R3 ;  /* 0x00000003ff03723e */ /* 0x000fca00000010ff */
[----:B------:R0:W-:Y:S01]  /*6760*/  @P3 STG.E.U16 desc[UR36][R8.64+0x30], R3 ;  /* 0x0000300308003986 */ /* 0x0001e2000c101524 */
[----:B------:R-:W-:Y:S05]  /*6770*/  @!P2 BRA `(.L_x_183) ;  /* 0x000000000004a947 */ /* 0x000fea0003800000 */
[----:B------:R0:W5:Y:S02]  /*6780*/  LDG.E.LTC128B.U16 R172, desc[UR36][R10.64+0x32] ;  /* 0x000032240aac7981 */ /* 0x000164000c1e1520 */
.L_x_183:
[----:B------:R-:W-:Y:S05]  /*6790*/  BSYNC B1 ;  /* 0x0000000000017941 */ /* 0x000fea0003800000 */
.L_x_182:
        /* <DEDUP_REMOVED lines=9> */
.L_x_185:
[----:B------:R-:W-:Y:S05]  /*6830*/  BSYNC B1 ;  /* 0x0000000000017941 */ /* 0x000fea0003800000 */
.L_x_184:
        /* <DEDUP_REMOVED lines=9> */
.L_x_187:
[----:B------:R-:W-:Y:S05]  /*68d0*/  BSYNC B1 ;  /* 0x0000000000017941 */ /* 0x000fea0003800000 */
.L_x_186:
        /* <DEDUP_REMOVED lines=9> */
.L_x_189:
[----:B------:R-:W-:Y:S05]  /*6970*/  BSYNC B1 ;  /* 0x0000000000017941 */ /* 0x000fea0003800000 */
.L_x_188:
        /* <DEDUP_REMOVED lines=9> */
.L_x_191:
[----:B------:R-:W-:Y:S05]  /*6a10*/  BSYNC B1 ;  /* 0x0000000000017941 */ /* 0x000fea0003800000 */
.L_x_190:
        /* <DEDUP_REMOVED lines=9> */
.L_x_193:
[----:B------:R-:W-:Y:S05]  /*6ab0*/  BSYNC B1 ;  /* 0x0000000000017941 */ /* 0x000fea0003800000 */
.L_x_192:
        /* <DEDUP_REMOVED lines=9> */
.L_x_195:
[----:B------:R-:W-:Y:S05]  /*6b50*/  BSYNC B1 ;  /* 0x0000000000017941 */ /* 0x000fea0003800000 */
.L_x_194:
        /* <DEDUP_REMOVED lines=9> */
.L_x_197:
[----:B------:R-:W-:Y:S05]  /*6bf0*/  BSYNC B1 ;  /* 0x0000000000017941 */ /* 0x000fea0003800000 */
.L_x_196:
        /* <DEDUP_REMOVED lines=9> */
.L_x_199:
[----:B------:R-:W-:Y:S05]  /*6c90*/  BSYNC B1 ;  /* 0x0000000000017941 */ /* 0x000fea0003800000 */
.L_x_198:
[----:B-----5:R-:W-:Y:S01]  /*6ca0*/  SHF.L.U32 R12, R172, 0x10, RZ ;  /* 0x00000010ac0c7819 */ /* 0x020fe200000006ff */
        /* <DEDUP_REMOVED lines=8> */
.L_x_201:
[----:B------:R-:W-:Y:S05]  /*6d30*/  BSYNC B1 ;  /* 0x0000000000017941 */ /* 0x000fea0003800000 */
.L_x_200:
        /* <DEDUP_REMOVED lines=9> */
.L_x_203:
[----:B------:R-:W-:Y:S05]  /*6dd0*/  BSYNC B1 ;  /* 0x0000000000017941 */ /* 0x000fea0003800000 */
.L_x_202:
        /* <DEDUP_REMOVED lines=9> */
.L_x_205:
[----:B------:R-:W-:Y:S05]  /*6e70*/  BSYNC B1 ;  /* 0x0000000000017941 */ /* 0x000fea0003800000 */
.L_x_204:
        /* <DEDUP_REMOVED lines=9> */
.L_x_207:
[----:B------:R-:W-:Y:S05]  /*6f10*/  BSYNC B1 ;  /* 0x0000000000017941 */ /* 0x000fea0003800000 */
.L_x_206:
        /* <DEDUP_REMOVED lines=9> */
.L_x_209:
[----:B------:R-:W-:Y:S05]  /*6fb0*/  BSYNC B1 ;  /* 0x0000000000017941 */ /* 0x000fea0003800000 */
.L_x_208:
        /* <DEDUP_REMOVED lines=9> */
.L_x_211:
[----:B------:R-:W-:Y:S05]  /*7050*/  BSYNC B1 ;  /* 0x0000000000017941 */ /* 0x000fea0003800000 */
.L_x_210:
        /* <DEDUP_REMOVED lines=9> */
.L_x_213:
[----:B------:R-:W-:Y:S05]  /*70f0*/  BSYNC B1 ;  /* 0x0000000000017941 */ /* 0x000fea0003800000 */
.L_x_212:
        /* <DEDUP_REMOVED lines=9> */
.L_x_215:
[----:B------:R-:W-:Y:S05]  /*7190*/  BSYNC B1 ;  /* 0x0000000000017941 */ /* 0x000fea0003800000 */
.L_x_214:
        /* <DEDUP_REMOVED lines=9> */
.L_x_217:
[----:B------:R-:W-:Y:S05]  /*7230*/  BSYNC B1 ;  /* 0x0000000000017941 */ /* 0x000fea0003800000 */
.L_x_216:
        /* <DEDUP_REMOVED lines=9> */
.L_x_219:
[----:B------:R-:W-:Y:S05]  /*72d0*/  BSYNC B1 ;  /* 0x0000000000017941 */ /* 0x000fea0003800000 */
.L_x_218:
        /* <DEDUP_REMOVED lines=9> */
.L_x_221:
[----:B------:R-:W-:Y:S05]  /*7370*/  BSYNC B1 ;  /* 0x0000000000017941 */ /* 0x000fea0003800000 */
.L_x_220:
        /* <DEDUP_REMOVED lines=9> */
.L_x_223:
[----:B------:R-:W-:Y:S05]  /*7410*/  BSYNC B1 ;  /* 0x0000000000017941 */ /* 0x000fea0003800000 */
.L_x_222:
        /* <DEDUP_REMOVED lines=9> */
.L_x_225:
[----:B------:R-:W-:Y:S05]  /*74b0*/  BSYNC B1 ;  /* 0x0000000000017941 */ /* 0x000fea0003800000 */
.L_x_224:
        /* <DEDUP_REMOVED lines=9> */
.L_x_227:
[----:B------:R-:W-:Y:S05]  /*7550*/  BSYNC B1 ;  /* 0x0000000000017941 */ /* 0x000fea0003800000 */
.L_x_226:
        /* <DEDUP_REMOVED lines=9> */
.L_x_229:
[----:B------:R-:W-:Y:S05]  /*75f0*/  BSYNC B1 ;  /* 0x0000000000017941 */ /* 0x000fea0003800000 */
.L_x_228:
        /* <DEDUP_REMOVED lines=9> */
.L_x_231:
[----:B------:R-:W-:Y:S05]  /*7690*/  BSYNC B1 ;  /* 0x0000000000017941 */ /* 0x000fea0003800000 */
.L_x_230:
        /* <DEDUP_REMOVED lines=9> */
.L_x_233:
[----:B------:R-:W-:Y:S05]  /*7730*/  BSYNC B1 ;  /* 0x0000000000017941 */ /* 0x000fea0003800000 */
.L_x_232:
        /* <DEDUP_REMOVED lines=9> */
.L_x_235:
[----:B------:R-:W-:Y:S05]  /*77d0*/  BSYNC B1 ;  /* 0x0000000000017941 */ /* 0x000fea0003800000 */
.L_x_234:
        /* <DEDUP_REMOVED lines=9> */
.L_x_237:
[----:B------:R-:W-:Y:S05]  /*7870*/  BSYNC B1 ;  /* 0x0000000000017941 */ /* 0x000fea0003800000 */
.L_x_236:
        /* <DEDUP_REMOVED lines=9> */
.L_x_239:
[----:B------:R-:W-:Y:S05]  /*7910*/  BSYNC B1 ;  /* 0x0000000000017941 */ /* 0x000fea0003800000 */
.L_x_238:
        /* <DEDUP_REMOVED lines=9> */
.L_x_241:
[----:B------:R-:W-:Y:S05]  /*79b0*/  BSYNC B1 ;  /* 0x0000000000017941 */ /* 0x000fea0003800000 */
.L_x_240:
        /* <DEDUP_REMOVED lines=9> */
.L_x_243:
[----:B------:R-:W-:Y:S05]  /*7a50*/  BSYNC B1 ;  /* 0x0000000000017941 */ /* 0x000fea0003800000 */
.L_x_242:
        /* <DEDUP_REMOVED lines=9> */
.L_x_245:
[----:B------:R-:W-:Y:S05]  /*7af0*/  BSYNC B1 ;  /* 0x0000000000017941 */ /* 0x000fea0003800000 */
.L_x_244:
        /* <DEDUP_REMOVED lines=9> */
.L_x_247:
[----:B------:R-:W-:Y:S05]  /*7b90*/  BSYNC B1 ;  /* 0x0000000000017941 */ /* 0x000fea0003800000 */
.L_x_246:
        /* <DEDUP_REMOVED lines=9> */
.L_x_249:
[----:B------:R-:W-:Y:S05]  /*7c30*/  BSYNC B1 ;  /* 0x0000000000017941 */ /* 0x000fea0003800000 */
.L_x_248:
        /* <DEDUP_REMOVED lines=9> */
.L_x_251:
[----:B------:R-:W-:Y:S05]  /*7cd0*/  BSYNC B1 ;  /* 0x0000000000017941 */ /* 0x000fea0003800000 */
.L_x_250:
        /* <DEDUP_REMOVED lines=9> */
.L_x_253:
[----:B------:R-:W-:Y:S05]  /*7d70*/  BSYNC B1 ;  /* 0x0000000000017941 */ /* 0x000fea0003800000 */
.L_x_252:
        /* <DEDUP_REMOVED lines=9> */
.L_x_255:
[----:B------:R-:W-:Y:S05]  /*7e10*/  BSYNC B1 ;  /* 0x0000000000017941 */ /* 0x000fea0003800000 */
.L_x_254:
        /* <DEDUP_REMOVED lines=9> */
.L_x_257:
[----:B------:R-:W-:Y:S05]  /*7eb0*/  BSYNC B1 ;  /* 0x0000000000017941 */ /* 0x000fea0003800000 */
.L_x_256:
        /* <DEDUP_REMOVED lines=9> */
.L_x_259:
[----:B------:R-:W-:Y:S05]  /*7f50*/  BSYNC B1 ;  /* 0x0000000000017941 */ /* 0x000fea0003800000 */
.L_x_258:
        /* <DEDUP_REMOVED lines=9> */
.L_x_261:
[----:B------:R-:W-:Y:S05]  /*7ff0*/  BSYNC B1 ;  /* 0x0000000000017941 */ /* 0x000fea0003800000 */
.L_x_260:
        /* <DEDUP_REMOVED lines=9> */
.L_x_263:
[----:B------:R-:W-:Y:S05]  /*8090*/  BSYNC B1 ;  /* 0x0000000000017941 */ /* 0x000fea0003800000 */
.L_x_262:
        /* <DEDUP_REMOVED lines=9> */
.L_x_265:
[----:B------:R-:W-:Y:S05]  /*8130*/  BSYNC B1 ;  /* 0x0000000000017941 */ /* 0x000fea0003800000 */
.L_x_264:
        /* <DEDUP_REMOVED lines=9> */
.L_x_267:
[----:B------:R-:W-:Y:S05]  /*81d0*/  BSYNC B1 ;  /* 0x0000000000017941 */ /* 0x000fea0003800000 */
.L_x_266:
        /* <DEDUP_REMOVED lines=9> */
.L_x_269:
[----:B------:R-:W-:Y:S05]  /*8270*/  BSYNC B1 ;  /* 0x0000000000017941 */ /* 0x000fea0003800000 */
.L_x_268:
        /* <DEDUP_REMOVED lines=9> */
.L_x_271:
[----:B------:R-:W-:Y:S05]  /*8310*/  BSYNC B1 ;  /* 0x0000000000017941 */ /* 0x000fea0003800000 */
.L_x_270:
        /* <DEDUP_REMOVED lines=9> */
.L_x_273:
[----:B------:R-:W-:Y:S05]  /*83b0*/  BSYNC B1 ;  /* 0x0000000000017941 */ /* 0x000fea0003800000 */
.L_x_272:
        /* <DEDUP_REMOVED lines=9> */
.L_x_275:
[----:B------:R-:W-:Y:S05]  /*8450*/  BSYNC B1 ;  /* 0x0000000000017941 */ /* 0x000fea0003800000 */
.L_x_274:
[----:B012--5:R-:W-:Y:S01]  /*8460*/  IMAD.U32 R4, R172, 0x10000, RZ ;  /* 0x00010000ac047824 */ /* 0x027fe200078e00ff */
        /* <DEDUP_REMOVED lines=8> */
.L_x_277:
[----:B------:R-:W-:Y:S05]  /*84f0*/  BSYNC B1 ;  /* 0x0000000000017941 */ /* 0x000fea0003800000 */
.L_x_276:
[----:B0----5:R-:W-:Y:S01]  /*8500*/  IMAD.U32 R4, R172, 0x10000, RZ ;  /* 0x00010000ac047824 */ /* 0x021fe200078e00ff */
[----:B------:R-:W-:Y:S01]  /*8510*/  ISETP.GT.AND P1, PT, R0, 0x79, P1 ;  /* 0x000000790000780c */ /* 0x000fe20000f24270 */
[----:B------:R-:W-:Y:S01]  /*8520*/  @P2 IMAD.MOV.U32 R5, RZ, RZ, R9 ;  /* 0x000000ffff052224 */ /* 0x000fe200078e0009 */
[----:B------:R-:W-:Y:S01]  /*8530*/  BSSY B1, `(.L_x_278) ;  /* 0x0000008000017945 */ /* 0x000fe20003800000 */
[----:B------:R-:W-:Y:S01]  /*8540*/  FMUL R3, R4, R155 ;  /* 0x0000009b04037220 */ /* 0x000fe20000400000 */
[----:B------:R-:W-:-:S03]  /*8550*/  @P2 IMAD.MOV.U32 R4, RZ, RZ, R8 ;  /* 0x000000ffff042224 */ /* 0x000fc600078e0008 */
[----:B------:R-:W-:-:S05]  /*8560*/  FFMA R3, R86, R154, R3 ;  /* 0x0000009a56037223 */ /* 0x000fca0000000003 */
[----:B------:R-:W-:-:S05]  /*8570*/  F2FP.BF16.F32.PACK_AB R3, RZ, R3 ;  /* 0x00000003ff03723e */ /* 0x000fca00000010ff */
[----:B------:R0:W-:Y:S01]  /*8580*/  @P2 STG.E.U16 desc[UR36][R4.64+0xf0], R3 ;  /* 0x0000f00304002986 */ /* 0x0001e2000c101524 */
[----:B------:R-:W-:Y:S05]  /*8590*/  @!P1 BRA `(.L_x_279) ;  /* 0x0000000000049947 */ /* 0x000fea0003800000 */
[----:B------:R2:W5:Y:S02]  /*85a0*/  LDG.E.LTC128B.U16 R172, desc[UR36][R10.64+0xf2] ;  /* 0x0000f2240aac7981 */ /* 0x000564000c1e1520 */
.L_x_279:
[----:B------:R-:W-:Y:S05]  /*85b0*/  BSYNC B1 ;  /* 0x0000000000017941 */ /* 0x000fea0003800000 */
.L_x_278:
[----:B------:R-:W-:Y:S05]  /*85c0*/  @!P1 BRA `(.L_x_280) ;  /* 0x00000024004c9947 */ /* 0x000fea0003800000 */
[----:B-----5:R-:W-:-:S04]  /*85d0*/  IMAD.U32 R172, R172, 0x10000, RZ ;  /* 0x00010000acac7824 */ /* 0x020fc800078e00ff */
[----:B------:R-:W-:-:S04]  /*85e0*/  FMUL R172, R172, R155 ;  /* 0x0000009bacac7220 */ /* 0x000fc80000400000 */
[----:B------:R-:W-:-:S05]  /*85f0*/  FFMA R172, R87, R154, R172 ;  /* 0x0000009a57ac7223 */ /* 0x000fca00000000ac */
[----:B------:R-:W-:-:S05]  /*8600*/  F2FP.BF16.F32.PACK_AB R172, RZ, R172 ;  /* 0x000000acffac723e */ /* 0x000fca00000010ff */
[----:B------:R0:W-:Y:S01]  /*8610*/  STG.E.U16 desc[UR36][R8.64+0xf2], R172 ;  /* 0x0000f2ac08007986 */ /* 0x0001e2000c101524 */
[----:B------:R-:W-:Y:S05]  /*8620*/  BRA `(.L_x_280) ;  /* 0x0000002400347947 */ /* 0x000fea0003800000 */
.L_x_29:
[----:B------:R-:W-:Y:S01]  /*8630*/  ULDC.64 UR4, c[0x0][0x5c0] ;  /* 0x0001700000047ab9 */ /* 0x000fe20000000a00 */
[-C--:B------:R-:W-:Y:S01]  /*8640*/  FMUL R88, R88, R154.reuse ;  /* 0x0000009a58587220 */ /* 0x080fe20000400000 */
[----:B------:R-:W-:Y:S01]  /*8650*/  LEA R8, P0, R166, UR4, 0x1 ;  /* 0x00000004a6087c11 */ /* 0x000fe2000f8008ff */
[----:B------:R-:W-:Y:S01]  /*8660*/  IMAD.SHL.U32 R7, R4, 0x10, RZ ;  /* 0x0000001004077824 */ /* 0x000fe200078e00ff */
[----:B------:R-:W-:Y:S01]  /*8670*/  ISETP.GT.AND P2, PT, R0, 0x1, P3 ;  /* 0x000000010000780c */ /* 0x000fe20001f44270 */
[-C--:B------:R-:W-:Y:S01]  /*8680*/  FMUL R89, R89, R154.reuse ;  /* 0x0000009a59597220 */ /* 0x080fe20000400000 */
[----:B------:R-:W-:Y:S01]  /*8690*/  LEA.HI.X R9, R166, UR5, R169, 0x1, P0 ;  /* 0x00000005a6097c11 */ /* 0x000fe200080f0ca9 */
[-C--:B------:R-:W-:Y:S01]  /*86a0*/  FMUL R90, R90, R154.reuse ;  /* 0x0000009a5a5a7220 */ /* 0x080fe20000400000 */
[----:B------:R-:W-:Y:S01]  /*86b0*/  ISETP.GT.AND P0, PT, R3, 0x8, PT ;  /* 0x000000080300780c */ /* 0x000fe20003f04270 */
[----:B------:R-:W-:Y:S01]  /*86c0*/  FMUL R91, R91, R154 ;  /* 0x0000009a5b5b7220 */ /* 0x000fe20000400000 */
[----:B------:R-:W-:Y:S01]  /*86d0*/  F2FP.BF16.F32.PACK_AB R88, RZ, R88 ;  /* 0x00000058ff58723e */ /* 0x000fe200000010ff */
[-C--:B------:R-:W-:Y:S01]  /*86e0*/  FMUL R92, R92, R154.reuse ;  /* 0x0000009a5c5c7220 */ /* 0x080fe20000400000 */
[----:B------:R-:W-:Y:S01]  /*86f0*/  ISETP.GT.AND P4, PT, R0, RZ, P0 ;  /* 0x000000ff0000720c */ /* 0x000fe20000784270 */
[----:B------:R-:W-:Y:S01]  /*8700*/  FMUL R93, R93, R154 ;  /* 0x0000009a5d5d7220 */ /* 0x000fe20000400000 */
[----:B------:R-:W-:Y:S01]  /*8710*/  SHF.L.U64.HI R6, R4, 0x4, R5 ;  /* 0x0000000404067819 */ /* 0x000fe20000010205 */
[----:B------:R-:W-:Y:S01]  /*8720*/  @P1 STG.E.U16 desc[UR36][R8.64], R88 ;  /* 0x0000005808001986 */ /* 0x000fe2000c101524 */
[----:B------:R-:W-:Y:S01]  /*8730*/  IADD3 R10, P5, R7, R8, RZ ;  /* 0x00000008070a7210 */ /* 0x000fe20007fbe0ff */
[-C--:B------:R-:W-:Y:S01]  /*8740*/  FMUL R94, R94, R154.reuse ;  /* 0x0000009a5e5e7220 */ /* 0x080fe20000400000 */
[----:B------:R-:W-:Y:S01]  /*8750*/  ISETP.GT.AND P1, PT, R0, 0x1, P0 ;  /* 0x000000010000780c */ /* 0x000fe20000724270 */
[----:B------:R-:W-:Y:S01]  /*8760*/  FMUL R95, R95, R154 ;  /* 0x0000009a5f5f7220 */ /* 0x000fe20000400000 */
[----:B------:R-:W-:Y:S01]  /*8770*/  F2FP.BF16.F32.PACK_AB R89, RZ, R89 ;  /* 0x00000059ff59723e */ /* 0x000fe200000010ff */
[----:B------:R-:W-:Y:S01]  /*8780*/  IMAD.X R11, R6, 0x1, R9, P5 ;  /* 0x00000001060b7824 */ /* 0x000fe200028e0609 */
[----:B------:R-:W-:Y:S01]  /*8790*/  F2FP.BF16.F32.PACK_AB R90, RZ, R90 ;  /* 0x0000005aff5a723e */ /* 0x000fe200000010ff */
[-C--:B------:R-:W-:Y:S01]  /*87a0*/  FMUL R96, R96, R154.reuse ;  /* 0x0000009a60607220 */ /* 0x080fe20000400000 */
[----:B------:R-:W-:Y:S01]  /*87b0*/  F2FP.BF16.F32.PACK_AB R91, RZ, R91 ;  /* 0x0000005bff5b723e */ /* 0x000fe200000010ff */
[----:B------:R-:W-:Y:S01]  /*87c0*/  @P2 STG.E.U16 desc[UR36][R8.64+0x2], R89 ;  /* 0x0000025908002986 */ /* 0x000fe2000c101524 */
[C---:B------:R-:W-:Y:S01]  /*87d0*/  ISETP.GT.AND P5, PT, R0.reuse, 0x9, P3 ;  /* 0x000000090000780c */ /* 0x040fe20001fa4270 */
[-C--:B------:R-:W-:Y:S01]  /*87e0*/  FMUL R97, R97, R154.reuse ;  /* 0x0000009a61617220 */ /* 0x080fe20000400000 */
[C---:B------:R-:W-:Y:S01]  /*87f0*/  ISETP.GT.AND P2, PT, R0.reuse, 0x8, P0 ;  /* 0x000000080000780c */ /* 0x040fe20000744270 */
[----:B------:R-:W-:Y:S01]  /*8800*/  @P4 STG.E.U16 desc[UR36][R10.64], R90 ;  /* 0x0000005a0a004986 */ /* 0x000fe2000c101524 */
[----:B------:R-:W-:Y:S01]  /*8810*/  ISETP.GT.AND P4, PT, R0, 0x8, P3 ;  /* 0x000000080000780c */ /* 0x000fe20001f84270 */
[----:B------:R-:W-:Y:S01]  /*8820*/  FMUL R98, R98, R154 ;  /* 0x0000009a62627220 */ /* 0x000fe20000400000 */
[----:B------:R-:W-:Y:S01]  /*8830*/  F2FP.BF16.F32.PACK_AB R92, RZ, R92 ;  /* 0x0000005cff5c723e */ /* 0x000fe200000010ff */
[----:B------:R-:W-:Y:S01]  /*8840*/  @P1 STG.E.U16 desc[UR36][R10.64+0x2], R91 ;  /* 0x0000025b0a001986 */ /* 0x000fe2000c101524 */
[----:B------:R-:W-:Y:S01]  /*8850*/  ISETP.GT.AND P1, PT, R0, 0x9, P0 ;  /* 0x000000090000780c */ /* 0x000fe20000724270 */
[-C--:B------:R-:W-:Y:S01]  /*8860*/  FMUL R99, R99, R154.reuse ;  /* 0x0000009a63637220 */ /* 0x080fe20000400000 */
[----:B------:R-:W-:Y:S01]  /*8870*/  F2FP.BF16.F32.PACK_AB R93, RZ, R93 ;  /* 0x0000005dff5d723e */ /* 0x000fe200000010ff */
[----:B------:R-:W-:Y:S01]  /*8880*/  FMUL R100, R100, R154 ;  /* 0x0000009a64647220 */ /* 0x000fe20000400000 */
[----:B------:R-:W-:Y:S01]  /*8890*/  F2FP.BF16.F32.PACK_AB R94, RZ, R94 ;  /* 0x0000005eff5e723e */ /* 0x000fe200000010ff */
[-C--:B------:R-:W-:Y:S01]  /*88a0*/  FMUL R101, R101, R154.reuse ;  /* 0x0000009a65657220 */ /* 0x080fe20000400000 */
[----:B------:R-:W-:Y:S01]  /*88b0*/  F2FP.BF16.F32.PACK_AB R95, RZ, R95 ;  /* 0x0000005fff5f723e */ /* 0x000fe200000010ff */
[----:B------:R-:W-:Y:S01]  /*88c0*/  FMUL R102, R102, R154 ;  /* 0x0000009a66667220 */ /* 0x000fe20000400000 */
[----:B------:R-:W-:Y:S01]  /*88d0*/  F2FP.BF16.F32.PACK_AB R96, RZ, R96 ;  /* 0x00000060ff60723e */ /* 0x000fe200000010ff */
[----:B------:R-:W-:Y:S01]  /*88e0*/  @P4 STG.E.U16 desc[UR36][R8.64+0x10], R92 ;  /* 0x0000105c08004986 */ /* 0x000fe2000c101524 */
[C---:B------:R-:W-:Y:S01]  /*88f0*/  ISETP.GT.AND P4, PT, R0.reuse, 0x10, P3 ;  /* 0x000000100000780c */ /* 0x040fe20001f84270 */
[-C--:B------:R-:W-:Y:S01]  /*8900*/  FMUL R103, R103, R154.reuse ;  /* 0x0000009a67677220 */ /* 0x080fe20000400000 */
[----:B------:R-:W-:Y:S01]  /*8910*/  F2FP.BF16.F32.PACK_AB R97, RZ, R97 ;  /* 0x00000061ff61723e */ /* 0x000fe200000010ff */
[----:B------:R-:W-:Y:S01]  /*8920*/  @P5 STG.E.U16 desc[UR36][R8.64+0x12], R93 ;  /* 0x0000125d08005986 */ /* 0x000fe2000c101524 */
[----:B------:R-:W-:Y:S01]  /*8930*/  ISETP.GT.AND P5, PT, R0, 0x11, P0 ;  /* 0x000000110000780c */ /* 0x000fe200007a4270 */
        /* <DEDUP_REMOVED lines=74> */
[-C--:B------:R-:W-:Y:S01]  /*8de0*/  FMUL R125, R125, R154.reuse ;  /* 0x0000009a7d7d7220 */ /* 0x080fe20000400000 */
[----:B------:R-:W-:Y:S01]  /*8df0*/  F2FP.BF16.F32.PACK_AB R119, RZ, R119 ;  /* 0x00000077ff77723e */ /* 0x000fe200000010ff */
[----:B------:R-:W-:Y:S01]  /*8e00*/  FMUL R126, R126, R154 ;  /* 0x0000009a7e7e7220 */ /* 0x000fe20000400000 */
[----:B------:R-:W-:Y:S01]  /*8e10*/  F2FP.BF16.F32.PACK_AB R120, RZ, R120 ;  /* 0x00000078ff78723e */ /* 0x000fe200000010ff */
        /* <DEDUP_REMOVED lines=87> */
[----:B------:R-:W-:Y:S01]  /*9390*/  SHF.L.U64.HI R15, R4, 0x8, R5 ;  /* 0x00000008040f7819 */ /* 0x000fe20000010205 */
[----:B------:R-:W-:Y:S01]  /*93a0*/  @P2 STG.E.U16 desc[UR36][R8.64+0xa2], R129 ;  /* 0x0000a28108002986 */ /* 0x000fe2000c101524 */
[----:B------:R-:W-:Y:S01]  /*93b0*/  ISETP.GT.AND P2, PT, R0, 0x59, P3 ;  /* 0x000000590000780c */ /* 0x000fe20001f44270 */
[-C--:B------:R-:W-:Y:S01]  /*93c0*/  FMUL R25, R25, R154.reuse ;  /* 0x0000009a19197220 */ /* 0x080fe20000400000 */
[----:B------:R-:W-:Y:S01]  /*93d0*/  SHF.L.U32 R21, R4, 0x8, RZ ;  /* 0x0000000804157819 */ /* 0x000fe200000006ff */
[----:B------:R-:W-:Y:S01]  /*93e0*/  @P5 STG.E.U16 desc[UR36][R10.64+0xa0], R130 ;  /* 0x0000a0820a005986 */ /* 0x000fe2000c101524 */
[----:B------:R-:W-:Y:S01]  /*93f0*/  ISETP.GT.AND P5, PT, R0, 0x58, P0 ;  /* 0x000000580000780c */ /* 0x000fe200007a4270 */
        /* <DEDUP_REMOVED lines=26> */
[-C--:B------:R-:W-:Y:S01]  /*95a0*/  FMUL R32, R32, R154.reuse ;  /* 0x0000009a20207220 */ /* 0x080fe20000400000 */
[----:B------:R-:W-:Y:S01]  /*95b0*/  F2FP.BF16.F32.PACK_AB R25, RZ, R25 ;  /* 0x00000019ff19723e */ /* 0x000fe200000010ff */
[----:B------:R-:W-:Y:S01]  /*95c0*/  FMUL R33, R33, R154 ;  /* 0x0000009a21217220 */ /* 0x000fe20000400000 */
        /* <DEDUP_REMOVED lines=26> */
[----:B------:R-:W-:Y:S01]  /*9770*/  F2FP.BF16.F32.PACK_AB R33, RZ, R33 ;  /* 0x00000021ff21723e */ /* 0x000fe200000010ff */
[----:B------:R-:W-:Y:S01]  /*9780*/  FMUL R41, R41, R154 ;  /* 0x0000009a29297220 */ /* 0x000fe20000400000 */
[----:B------:R-:W-:Y:S01]  /*9790*/  F2FP.BF16.F32.PACK_AB R34, RZ, R34 ;  /* 0x00000022ff22723e */ /* 0x000fe200000010ff */
[-C--:B------:R-:W-:Y:S01]  /*97a0*/  FMUL R42, R42, R154.reuse ;  /* 0x0000009a2a2a7220 */ /* 0x080fe20000400000 */
[----:B------:R-:W-:Y:S01]  /*97b0*/  F2FP.BF16.F32.PACK_AB R35, RZ, R35 ;  /* 0x00000023ff23723e */ /* 0x000fe200000010ff */
[----:B------:R-:W-:Y:S01]  /*97c0*/  @P4 STG.E.U16 desc[UR36][R10.64+0xd2], R143 ;  /* 0x0000d28f0a004986 */ /* 0x000fe2000c101524 */
[C---:B------:R-:W-:Y:S01]  /*97d0*/  ISETP.GT.AND P4, PT, R0.reuse, 0x71, P0 ;  /* 0x000000710000780c */ /* 0x040fe20000784270 */
[----:B------:R-:W-:Y:S01]  /*97e0*/  FMUL R43, R43, R154 ;  /* 0x0000009a2b2b7220 */ /* 0x000fe20000400000 */
[----:B------:R-:W-:Y:S01]  /*97f0*/  F2FP.BF16.F32.PACK_AB R36, RZ, R36 ;  /* 0x00000024ff24723e */ /* 0x000fe200000010ff */
[----:B------:R-:W-:Y:S01]  /*9800*/  @P5 STG.E.U16 desc[UR36][R8.64+0xe0], R144 ;  /* 0x0000e09008005986 */ /* 0x000fe2000c101524 */
[----:B------:R-:W-:Y:S01]  /*9810*/  ISETP.GT.AND P5, PT, R0, 0x70, P0 ;  /* 0x000000700000780c */ /* 0x000fe200007a4270 */
[----:B------:R-:W-:Y:S01]  /*9820*/  @P1 IMAD.MOV.U32 R4, RZ, RZ, R8 ;  /* 0x000000ffff041224 */ /* 0x000fe200078e0008 */
[----:B------:R-:W-:Y:S01]  /*9830*/  F2FP.BF16.F32.PACK_AB R37, RZ, R37 ;  /* 0x00000025ff25723e */ /* 0x000fe200000010ff */
[----:B------:R-:W-:Y:S01]  /*9840*/  @P1 IMAD.MOV.U32 R5, RZ, RZ, R9 ;  /* 0x000000ffff051224 */ /* 0x000fe200078e0009 */
[----:B------:R-:W-:Y:S01]  /*9850*/  F2FP.BF16.F32.PACK_AB R38, RZ, R38 ;  /* 0x00000026ff26723e */ /* 0x000fe200000010ff */
[-C--:B------:R-:W-:Y:S01]  /*9860*/  FMUL R44, R44, R154.reuse ;  /* 0x0000009a2c2c7220 */ /* 0x080fe20000400000 */
[----:B------:R-:W-:Y:S01]  /*9870*/  F2FP.BF16.F32.PACK_AB R39, RZ, R39 ;  /* 0x00000027ff27723e */ /* 0x000fe200000010ff */
[----:B------:R-:W-:Y:S01]  /*9880*/  FMUL R45, R45, R154 ;  /* 0x0000009a2d2d7220 */ /* 0x000fe20000400000 */
[----:B------:R0:W-:Y:S01]  /*9890*/  @P1 STG.E.U16 desc[UR36][R4.64+0xe2], R145 ;  /* 0x0000e29104001986 */ /* 0x0001e2000c101524 */
[----:B------:R-:W-:Y:S01]  /*98a0*/  IADD3 R12, P1, P2, R7, R8, R21 ;  /* 0x00000008070c7210 */ /* 0x000fe20007a3e015 */
[----:B------:R-:W-:Y:S01]  /*98b0*/  FMUL R46, R46, R154 ;  /* 0x0000009a2e2e7220 */ /* 0x000fe20000400000 */
[----:B------:R-:W-:Y:S01]  /*98c0*/  F2FP.BF16.F32.PACK_AB R40, RZ, R40 ;  /* 0x00000028ff28723e */ /* 0x000fe200000010ff */
[-C--:B------:R-:W-:Y:S01]  /*98d0*/  FMUL R47, R47, R154.reuse ;  /* 0x0000009a2f2f7220 */ /* 0x080fe20000400000 */
[----:B------:R-:W-:Y:S01]  /*98e0*/  IADD3.X R13, R6, R9, R15, P1, P2 ;  /* 0x00000009060d7210 */ /* 0x000fe20000fe440f */
[-C--:B------:R-:W-:Y:S01]  /*98f0*/  FMUL R48, R48, R154.reuse ;  /* 0x0000009a30307220 */ /* 0x080fe20000400000 */
[----:B------:R-:W-:Y:S01]  /*9900*/  ISETP.GT.AND P1, PT, R3, 0x80, PT ;  /* 0x000000800300780c */ /* 0x000fe20003f24270 */
[-C--:B------:R-:W-:Y:S01]  /*9910*/  FMUL R49, R49, R154.reuse ;  /* 0x0000009a31317220 */ /* 0x080fe20000400000 */
[----:B------:R-:W-:Y:S01]  /*9920*/  ISETP.GT.AND P2, PT, R3, 0x88, PT ;  /* 0x000000880300780c */ /* 0x000fe20003f44270 */
[----:B------:R-:W-:Y:S01]  /*9930*/  FMUL R50, R50, R154 ;  /* 0x0000009a32327220 */ /* 0x000fe20000400000 */
[----:B------:R-:W-:Y:S01]  /*9940*/  F2FP.BF16.F32.PACK_AB R41, RZ, R41 ;  /* 0x00000029ff29723e */ /* 0x000fe200000010ff */
[----:B0-----:R-:W-:Y:S01]  /*9950*/  @P5 IMAD.MOV.U32 R4, RZ, RZ, R10 ;  /* 0x000000ffff045224 */ /* 0x001fe200078e000a */
[----:B------:R-:W-:Y:S01]  /*9960*/  F2FP.BF16.F32.PACK_AB R42, RZ, R42 ;  /* 0x0000002aff2a723e */ /* 0x000fe200000010ff */
[----:B------:R-:W-:Y:S01]  /*9970*/  @P5 IMAD.MOV.U32 R5, RZ, RZ, R11 ;  /* 0x000000ffff055224 */ /* 0x000fe200078e000b */
[----:B------:R-:W-:Y:S01]  /*9980*/  F2FP.BF16.F32.PACK_AB R43, RZ, R43 ;  /* 0x0000002bff2b723e */ /* 0x000fe200000010ff */
[----:B------:R-:W-:Y:S01]  /*9990*/  FMUL R51, R51, R154 ;  /* 0x0000009a33337220 */ /* 0x000fe20000400000 */
[----:B------:R-:W-:Y:S01]  /*99a0*/  F2FP.BF16.F32.PACK_AB R44, RZ, R44 ;  /* 0x0000002cff2c723e */ /* 0x000fe200000010ff */
[-C--:B------:R-:W-:Y:S01]  /*99b0*/  FMUL R52, R52, R154.reuse ;  /* 0x0000009a34347220 */ /* 0x080fe20000400000 */
[----:B------:R0:W-:Y:S01]  /*99c0*/  @P5 STG.E.U16 desc[UR36][R4.64+0xe0], R146 ;  /* 0x0000e09204005986 */ /* 0x0001e2000c101524 */
[C---:B------:R-:W-:Y:S01]  /*99d0*/  ISETP.GT.AND P5, PT, R0.reuse, 0x78, P3 ;  /* 0x000000780000780c */ /* 0x040fe20001fa4270 */
[-C--:B------:R-:W-:Y:S01]  /*99e0*/  FMUL R53, R53, R154.reuse ;  /* 0x0000009a35357220 */ /* 0x080fe20000400000 */
[C---:B------:R-:W-:Y:S01]  /*99f0*/  ISETP.GT.AND P3, PT, R0.reuse, 0x79, P3 ;  /* 0x000000790000780c */ /* 0x040fe20001f64270 */
[----:B------:R-:W-:Y:S01]  /*9a00*/  @P4 STG.E.U16 desc[UR36][R10.64+0xe2], R147 ;  /* 0x0000e2930a004986 */ /* 0x000fe2000c101524 */
[----:B------:R-:W-:Y:S01]  /*9a10*/  ISETP.GT.AND P4, PT, R0, 0x78, P0 ;  /* 0x000000780000780c */ /* 0x000fe20000784270 */
[-C--:B------:R-:W-:Y:S01]  /*9a20*/  FMUL R54, R54, R154.reuse ;  /* 0x0000009a36367220 */ /* 0x080fe20000400000 */
[----:B------:R-:W-:Y:S01]  /*9a30*/  ISETP.GT.AND P0, PT, R0, 0x79, P0 ;  /* 0x000000790000780c */ /* 0x000fe20000704270 */
[-C--:B------:R-:W-:Y:S01]  /*9a40*/  FMUL R55, R55, R154.reuse ;  /* 0x0000009a37377220 */ /* 0x080fe20000400000 */
[----:B------:R-:W-:Y:S01]  /*9a50*/  F2FP.BF16.F32.PACK_AB R45, RZ, R45 ;  /* 0x0000002dff2d723e */ /* 0x000fe200000010ff */
[----:B------:R-:W-:Y:S01]  /*9a60*/  FMUL R56, R56, R154 ;  /* 0x0000009a38387220 */ /* 0x000fe20000400000 */
[----:B------:R-:W-:Y:S01]  /*9a70*/  F2FP.BF16.F32.PACK_AB R46, RZ, R46 ;  /* 0x0000002eff2e723e */ /* 0x000fe200000010ff */
[----:B------:R-:W-:Y:S01]  /*9a80*/  FMUL R57, R57, R154 ;  /* 0x0000009a39397220 */ /* 0x000fe20000400000 */
[----:B------:R-:W-:Y:S01]  /*9a90*/  F2FP.BF16.F32.PACK_AB R47, RZ, R47 ;  /* 0x0000002fff2f723e */ /* 0x000fe200000010ff */
[----:B------:R-:W-:Y:S01]  /*9aa0*/  @P5 STG.E.U16 desc[UR36][R8.64+0xf0], R148 ;  /* 0x0000f09408005986 */ /* 0x000fe2000c101524 */
[----:B0-----:R-:W-:Y:S01]  /*9ab0*/  IADD3 R4, P5, R21, R8, RZ ;  /* 0x0000000815047210 */ /* 0x001fe20007fbe0ff */
[----:B------:R-:W-:Y:S01]  /*9ac0*/  FMUL R58, R58, R154 ;  /* 0x0000009a3a3a7220 */ /* 0x000fe20000400000 */
[----:B------:R-:W-:Y:S01]  /*9ad0*/  F2FP.BF16.F32.PACK_AB R48, RZ, R48 ;  /* 0x00000030ff30723e */ /* 0x000fe200000010ff */
[----:B------:R0:W-:Y:S01]  /*9ae0*/  @P3 STG.E.U16 desc[UR36][R8.64+0xf2], R149 ;  /* 0x0000f29508003986 */ /* 0x0001e2000c101524 */
[C---:B------:R-:W-:Y:S01]  /*9af0*/  ISETP.GT.AND P3, PT, R0.reuse, RZ, P1 ;  /* 0x000000ff0000720c */ /* 0x040fe20000f64270 */
[----:B------:R-:W-:Y:S01]  /*9b00*/  IMAD.X R5, R15, 0x1, R9, P5 ;  /* 0x000000010f057824 */ /* 0x000fe200028e0609 */
[C---:B------:R-:W-:Y:S01]  /*9b10*/  ISETP.GT.AND P5, PT, R0.reuse, RZ, P2 ;  /* 0x000000ff0000720c */ /* 0x040fe200017a4270 */
        /* <DEDUP_REMOVED lines=8> */
[----:B------:R-:W-:Y:S01]  /*9ba0*/  FMUL R61, R61, R154 ;  /* 0x0000009a3d3d7220 */ /* 0x000fe20000400000 */
[----:B------:R-:W-:Y:S01]  /*9bb0*/  F2FP.BF16.F32.PACK_AB R51, RZ, R51 ;  /* 0x00000033ff33723e */ /* 0x000fe200000010ff */
[----:B------:R-:W-:Y:S01]  /*9bc0*/  @P3 STG.E.U16 desc[UR36][R4.64], R24 ;  /* 0x0000001804003986 */ /* 0x000fe2000c101524 */
[C---:B0-----:R-:W-:Y:S01]  /*9bd0*/  IADD3 R8, P3, R7.reuse, R4, RZ ;  /* 0x0000000407087210 */ /* 0x041fe20007f7e0ff */
[----:B------:R-:W-:Y:S01]  /*9be0*/  FMUL R62, R62, R154 ;  /* 0x0000009a3e3e7220 */ /* 0x000fe20000400000 */
[----:B------:R-:W-:Y:S01]  /*9bf0*/  F2FP.BF16.F32.PACK_AB R52, RZ, R52 ;  /* 0x00000034ff34723e */ /* 0x000fe200000010ff */
[----:B------:R-:W-:Y:S01]  /*9c00*/  @P4 STG.E.U16 desc[UR36][R4.64+0x2], R25 ;  /* 0x0000021904004986 */ /* 0x000fe2000c101524 */
[----:B------:R-:W-:Y:S01]  /*9c10*/  IADD3 R14, P4, R7, R4, RZ ;  /* 0x00000004070e7210 */ /* 0x000fe20007f9e0ff */
[--C-:B------:R-:W-:Y:S01]  /*9c20*/  IMAD.X R9, R6, 0x1, R5.reuse, P3 ;  /* 0x0000000106097824 */ /* 0x100fe200018e0605 */
[----:B------:R-:W-:Y:S01]  /*9c30*/  ISETP.GT.AND P3, PT, R0, 0x9, P2 ;  /* 0x000000090000780c */ /* 0x000fe20001764270 */
[-C--:B------:R-:W-:Y:S01]  /*9c40*/  FMUL R63, R63, R154.reuse ;  /* 0x0000009a3f3f7220 */ /* 0x080fe20000400000 */
[----:B------:R-:W-:Y:S01]  /*9c50*/  F2FP.BF16.F32.PACK_AB R53, RZ, R53 ;  /* 0x00000035ff35723e */ /* 0x000fe200000010ff */
[----:B------:R-:W-:Y:S01]  /*9c60*/  IMAD.X R15, R6, 0x1, R5, P4 ;  /* 0x00000001060f7824 */ /* 0x000fe200020e0605 */
[----:B------:R-:W-:Y:S01]  /*9c70*/  ISETP.GT.AND P4, PT, R0, 0x8, P1 ;  /* 0x000000080000780c */ /* 0x000fe20000f84270 */
[----:B------:R-:W-:Y:S01]  /*9c80*/  FMUL R64, R64, R154 ;  /* 0x0000009a40407220 */ /* 0x000fe20000400000 */
[----:B------:R-:W-:Y:S01]  /*9c90*/  F2FP.BF16.F32.PACK_AB R54, RZ, R54 ;  /* 0x00000036ff36723e */ /* 0x000fe200000010ff */
[-C--:B------:R-:W-:Y:S01]  /*9ca0*/  FMUL R65, R65, R154.reuse ;  /* 0x0000009a41417220 */ /* 0x080fe20000400000 */
        /* <DEDUP_REMOVED lines=13> */
[-C--:B------:R-:W-:Y:S01]  /*9d80*/  FMUL R70, R70, R154.reuse ;  /* 0x0000009a46467220 */ /* 0x080fe20000400000 */
[----:B------:R-:W-:Y:S01]  /*9d90*/  @P5 STG.E.U16 desc[UR36][R4.64+0x12], R29 ;  /* 0x0000121d04005986 */ /* 0x000fe2000c101524 */
[C---:B------:R-:W-:Y:S01]  /*9da0*/  ISETP.GT.AND P5, PT, R0.reuse, 0x11, P1 ;  /* 0x000000110000780c */ /* 0x040fe20000fa4270 */
[----:B------:R-:W-:Y:S01]  /*9db0*/  FMUL R71, R71, R154 ;  /* 0x0000009a47477220 */ /* 0x000fe20000400000 */
[----:B------:R-:W-:Y:S01]  /*9dc0*/  F2FP.BF16.F32.PACK_AB R58, RZ, R58 ;  /* 0x0000003aff3a723e */ /* 0x000fe200000010ff */
[----:B------:R-:W-:Y:S01]  /*9dd0*/  @P0 STG.E.U16 desc[UR36][R8.64+0x10], R30 ;  /* 0x0000101e08000986 */ /* 0x000fe2000c101524 */
[----:B------:R-:W-:Y:S01]  /*9de0*/  ISETP.GT.AND P0, PT, R0, 0x10, P2 ;  /* 0x000000100000780c */ /* 0x000fe20001704270 */
        /* <DEDUP_REMOVED lines=11> */
[----:B------:R-:W-:Y:S01]  /*9ea0*/  ISETP.GT.AND P5, PT, R0, 0x19, P1 ;  /* 0x000000190000780c */ /* 0x000fe20000fa4270 */
[--C-:B------:R-:W-:Y:S01]  /*9eb0*/  @P0 IMAD.MOV.U32 R6, RZ, RZ, R12.reuse ;  /* 0x000000ffff060224 */ /* 0x100fe200078e000c */
[----:B------:R-:W-:Y:S01]  /*9ec0*/  @P0 MOV R7, R13 ;  /* 0x0000000d00070202 */ /* 0x000fe20000000f00 */
[----:B------:R-:W-:Y:S01]  /*9ed0*/  FMUL R75, R75, R154 ;  /* 0x0000009a4b4b7220 */ /* 0x000fe20000400000 */
[----:B------:R-:W-:Y:S01]  /*9ee0*/  F2FP.BF16.F32.PACK_AB R62, RZ, R62 ;  /* 0x0000003eff3e723e */ /* 0x000fe200000010ff */
[-C--:B------:R-:W-:Y:S01]  /*9ef0*/  FMUL R76, R76, R154.reuse ;  /* 0x0000009a4c4c7220 */ /* 0x080fe20000400000 */
[----:B------:R-:W-:Y:S01]  /*9f00*/  F2FP.BF16.F32.PACK_AB R63, RZ, R63 ;  /* 0x0000003fff3f723e */ /* 0x000fe200000010ff */
[----:B------:R0:W-:Y:S01]  /*9f10*/  @P0 STG.E.U16 desc[UR36][R6.64+0x20], R34 ;  /* 0x0000202206000986 */ /* 0x0001e2000c101524 */
        /* <DEDUP_REMOVED lines=11> */
[--C-:B0-----:R-:W-:Y:S01]  /*9fd0*/  @P3 IMAD.MOV.U32 R6, RZ, RZ, R12.reuse ;  /* 0x000000ffff063224 */ /* 0x101fe200078e000c */
[----:B------:R-:W-:Y:S01]  /*9fe0*/  F2FP.BF16.F32.PACK_AB R69, RZ, R69 ;  /* 0x00000045ff45723e */ /* 0x000fe200000010ff */
[--C-:B------:R-:W-:Y:S01]  /*9ff0*/  @P3 IMAD.MOV.U32 R7, RZ, RZ, R13.reuse ;  /* 0x000000ffff073224 */ /* 0x100fe200078e000d */
[----:B------:R-:W-:Y:S01]  /*a000*/  F2FP.BF16.F32.PACK_AB R70, RZ, R70 ;  /* 0x00000046ff46723e */ /* 0x000fe200000010ff */
[-C--:B------:R-:W-:Y:S01]  /*a010*/  FMUL R82, R82, R154.reuse ;  /* 0x0000009a52527220 */ /* 0x080fe20000400000 */
[----:B------:R-:W-:Y:S01]  /*a020*/  F2FP.BF16.F32.PACK_AB R71, RZ, R71 ;  /* 0x00000047ff47723e */ /* 0x000fe200000010ff */
[-C--:B------:R-:W-:Y:S01]  /*a030*/  FMUL R83, R83, R154.reuse ;  /* 0x0000009a53537220 */ /* 0x080fe20000400000 */
[----:B------:R0:W-:Y:S01]  /*a040*/  @P3 STG.E.U16 desc[UR36][R6.64+0x22], R35 ;  /* 0x0000222306003986 */ /* 0x0001e2000c101524 */
        /* <DEDUP_REMOVED lines=11> */
[----:B0-----:R-:W-:Y:S01]  /*a100*/  @P0 IMAD.MOV.U32 R6, RZ, RZ, R12 ;  /* 0x000000ffff060224 */ /* 0x001fe200078e000c */
[----:B------:R-:W-:Y:S01]  /*a110*/  F2FP.BF16.F32.PACK_AB R75, RZ, R75 ;  /* 0x0000004bff4b723e */ /* 0x000fe200000010ff */
[----:B------:R-:W-:Y:S01]  /*a120*/  @P0 IMAD.MOV.U32 R7, RZ, RZ, R13 ;  /* 0x000000ffff070224 */ /* 0x000fe200078e000d */
[----:B------:R-:W-:Y:S01]  /*a130*/  F2FP.BF16.F32.PACK_AB R76, RZ, R76 ;  /* 0x0000004cff4c723e */ /* 0x000fe200000010ff */
[----:B------:R-:W-:Y:S01]  /*a140*/  FMUL R87, R87, R154 ;  /* 0x0000009a57577220 */ /* 0x000fe20000400000 */
[----:B------:R-:W-:-:S02]  /*a150*/  F2FP.BF16.F32.PACK_AB R77, RZ, R77 ;  /* 0x0000004dff4d723e */ /* 0x000fc400000010ff */
[----:B------:R0:W-:Y:S01]  /*a160*/  @P0 STG.E.U16 desc[UR36][R6.64+0x30], R38 ;  /* 0x0000302606000986 */ /* 0x0001e2000c101524 */
[----:B------:R-:W-:Y:S02]  /*a170*/  ISETP.GT.AND P0, PT, R0, 0x20, P2 ;  /* 0x000000200000780c */ /* 0x000fe40001704270 */
[----:B------:R-:W-:Y:S02]  /*a180*/  F2FP.BF16.F32.PACK_AB R78, RZ, R78 ;  /* 0x0000004eff4e723e */ /* 0x000fe400000010ff */
[----:B------:R-:W-:Y:S02]  /*a190*/  F2FP.BF16.F32.PACK_AB R79, RZ, R79 ;  /* 0x0000004fff4f723e */ /* 0x000fe400000010ff */
[----:B------:R-:W-:Y:S02]  /*a1a0*/  F2FP.BF16.F32.PACK_AB R80, RZ, R80 ;  /* 0x00000050ff50723e */ /* 0x000fe400000010ff */
[----:B------:R-:W-:Y:S02]  /*a1b0*/  F2FP.BF16.F32.PACK_AB R81, RZ, R81 ;  /* 0x00000051ff51723e */ /* 0x000fe400000010ff */
[----:B------:R-:W-:Y:S01]  /*a1c0*/  F2FP.BF16.F32.PACK_AB R82, RZ, R82 ;  /* 0x00000052ff52723e */ /* 0x000fe200000010ff */
[----:B0-----:R-:W-:Y:S01]  /*a1d0*/  @P3 IMAD.MOV.U32 R6, RZ, RZ, R12 ;  /* 0x000000ffff063224 */ /* 0x001fe200078e000c */
[----:B------:R-:W-:Y:S01]  /*a1e0*/  F2FP.BF16.F32.PACK_AB R83, RZ, R83 ;  /* 0x00000053ff53723e */ /* 0x000fe200000010ff */
[----:B------:R-:W-:Y:S01]  /*a1f0*/  @P3 IMAD.MOV.U32 R7, RZ, RZ, R13 ;  /* 0x000000ffff073224 */ /* 0x000fe200078e000d */
[----:B------:R-:W-:-:S02]  /*a200*/  F2FP.BF16.F32.PACK_AB R84, RZ, R84 ;  /* 0x00000054ff54723e */ /* 0x000fc400000010ff */
[----:B------:R-:W-:Y:S02]  /*a210*/  F2FP.BF16.F32.PACK_AB R85, RZ, R85 ;  /* 0x00000055ff55723e */ /* 0x000fe400000010ff */
[----:B------:R0:W-:Y:S01]  /*a220*/  @P3 STG.E.U16 desc[UR36][R6.64+0x32], R39 ;  /* 0x0000322706003986 */ /* 0x0001e2000c101524 */
[C---:B------:R-:W-:Y:S02]  /*a230*/  ISETP.GT.AND P3, PT, R0.reuse, 0x21, P2 ;  /* 0x000000210000780c */ /* 0x040fe40001764270 */
[----:B------:R-:W-:Y:S01]  /*a240*/  F2FP.BF16.F32.PACK_AB R86, RZ, R86 ;  /* 0x00000056ff56723e */ /* 0x000fe200000010ff */
[----:B------:R-:W-:Y:S01]  /*a250*/  @P4 STG.E.U16 desc[UR36][R4.64+0x40], R40 ;  /* 0x0000402804004986 */ /* 0x000fe2000c101524 */
[C---:B------:R-:W-:Y:S02]  /*a260*/  ISETP.GT.AND P4, PT, R0.reuse, 0x28, P1 ;  /* 0x000000280000780c */ /* 0x040fe40000f84270 */
[----:B------:R-:W-:Y:S01]  /*a270*/  F2FP.BF16.F32.PACK_AB R87, RZ, R87 ;  /* 0x00000057ff57723e */ /* 0x000fe200000010ff */
[----:B------:R-:W-:Y:S01]  /*a280*/  @P5 STG.E.U16 desc[UR36][R4.64+0x42], R41 ;  /* 0x0000422904005986 */ /* 0x000fe2000c101524 */
[----:B------:R-:W-:Y:S01]  /*a290*/  ISETP.GT.AND P5, PT, R0, 0x29, P1 ;  /* 0x000000290000780c */ /* 0x000fe20000fa4270 */
[----:B0-----:R-:W-:-:S02]  /*a2a0*/  @P0 IMAD.MOV.U32 R6, RZ, RZ, R12 ;  /* 0x000000ffff060224 */ /* 0x001fc400078e000c */
[----:B------:R-:W-:-:S05]  /*a2b0*/  @P0 IMAD.MOV.U32 R7, RZ, RZ, R13 ;  /* 0x000000ffff070224 */ /* 0x000fca00078e000d */
[----:B------:R0:W-:Y:S01]  /*a2c0*/  @P0 STG.E.U16 desc[UR36][R6.64+0x40], R42 ;  /* 0x0000402a06000986 */ /* 0x0001e2000c101524 */
[----:B------:R-:W-:Y:S02]  /*a2d0*/  ISETP.GT.AND P0, PT, R0, 0x28, P2 ;  /* 0x000000280000780c */ /* 0x000fe40001704270 */
[----:B0-----:R-:W-:Y:S01]  /*a2e0*/  @P3 MOV R6, R12 ;  /* 0x0000000c00063202 */ /* 0x001fe20000000f00 */
[----:B------:R-:W-:-:S05]  /*a2f0*/  @P3 IMAD.MOV.U32 R7, RZ, RZ, R13 ;  /* 0x000000ffff073224 */ /* 0x000fca00078e000d */
[----:B------:R0:W-:Y:S01]  /*a300*/  @P3 STG.E.U16 desc[UR36][R6.64+0x42], R43 ;  /* 0x0000422b06003986 */ /* 0x0001e2000c101524 */
[----:B------:R-:W-:-:S03]  /*a310*/  ISETP.GT.AND P3, PT, R0, 0x29, P2 ;  /* 0x000000290000780c */ /* 0x000fc60001764270 */
[----:B------:R-:W-:Y:S01]  /*a320*/  @P4 STG.E.U16 desc[UR36][R4.64+0x50], R44 ;  /* 0x0000502c04004986 */ /* 0x000fe2000c101524 */
[----:B------:R-:W-:-:S03]  /*a330*/  ISETP.GT.AND P4, PT, R0, 0x30, P1 ;  /* 0x000000300000780c */ /* 0x000fc60000f84270 */
[----:B------:R-:W-:Y:S01]  /*a340*/  @P5 STG.E.U16 desc[UR36][R4.64+0x52], R45 ;  /* 0x0000522d04005986 */ /* 0x000fe2000c101524 */
[----:B------:R-:W-:Y:S01]  /*a350*/  ISETP.GT.AND P5, PT, R0, 0x31, P1 ;  /* 0x000000310000780c */ /* 0x000fe20000fa4270 */
[----:B0-----:R-:W-:Y:S02]  /*a360*/  @P0 IMAD.MOV.U32 R6, RZ, RZ, R12 ;  /* 0x000000ffff060224 */ /* 0x001fe400078e000c */
[----:B------:R-:W-:-:S05]  /*a370*/  @P0 IMAD.MOV.U32 R7, RZ, RZ, R13 ;  /* 0x000000ffff070224 */ /* 0x000fca00078e000d */
[----:B------:R0:W-:Y:S01]  /*a380*/  @P0 STG.E.U16 desc[UR36][R6.64+0x50], R46 ;  /* 0x0000502e06000986 */ /* 0x0001e2000c101524 */
[----:B------:R-:W-:Y:S01]  /*a390*/  ISETP.GT.AND P0, PT, R0, 0x30, P2 ;  /* 0x000000300000780c */ /* 0x000fe20001704270 */
[----:B0-----:R-:W-:Y:S02]  /*a3a0*/  @P3 IMAD.MOV.U32 R6, RZ, RZ, R12 ;  /* 0x000000ffff063224 */ /* 0x001fe400078e000c */
        /* <DEDUP_REMOVED lines=11> */
[----:B0-----:R-:W-:Y:S01]  /*a460*/  @P3 IMAD.MOV.U32 R6, RZ, RZ, R12 ;  /* 0x000000ffff063224 */ /* 0x001fe200078e000c */
[----:B------:R-:W-:-:S05]  /*a470*/  @P3 MOV R7, R13 ;  /* 0x0000000d00073202 */ /* 0x000fca0000000f00 */
        /* <DEDUP_REMOVED lines=29> */
[----:B------:R-:W-:Y:S02]  /*a650*/  ISETP.GT.AND P5, PT, R0, 0x51, P1 ;  /* 0x000000510000780c */ /* 0x000fe40000fa4270 */
[----:B0-----:R-:W-:Y:S01]  /*a660*/  @P0 MOV R6, R12 ;  /* 0x0000000c00060202 */ /* 0x001fe20000000f00 */
        /* <DEDUP_REMOVED lines=23> */
[----:B0-----:R-:W-:Y:S01]  /*a7e0*/  @P0 IMAD.MOV.U32 R6, RZ, RZ, R12 ;  /* 0x000000ffff060224 */ /* 0x001fe200078e000c */
[----:B------:R-:W-:-:S05]  /*a7f0*/  @P0 MOV R7, R13 ;  /* 0x0000000d00070202 */ /* 0x000fca0000000f00 */
        /* <DEDUP_REMOVED lines=25> */
[----:B------:R-:W-:Y:S02]  /*a990*/  ISETP.GT.AND P0, PT, R0, 0x70, P2 ;  /* 0x000000700000780c */ /* 0x000fe40001704270 */
[----:B0-----:R-:W-:Y:S01]  /*a9a0*/  @P3 MOV R6, R12 ;  /* 0x0000000c00063202 */ /* 0x001fe20000000f00 */
[----:B------:R-:W-:-:S05]  /*a9b0*/  @P3 IMAD.MOV.U32 R7, RZ, RZ, R13 ;  /* 0x000000ffff073224 */ /* 0x000fca00078e000d */
[----:B------:R0:W-:Y:S01]  /*a9c0*/  @P3 STG.E.U16 desc[UR36][R6.64+0xd2], R79 ;  /* 0x0000d24f06003986 */ /* 0x0001e2000c101524 */
[C---:B------:R-:W-:Y:S02]  /*a9d0*/  ISETP.GT.AND P3, PT, R0.reuse, 0x78, P1 ;  /* 0x000000780000780c */ /* 0x040fe40000f64270 */
[C---:B------:R-:W-:Y:S01]  /*a9e0*/  ISETP.GT.AND P1, PT, R0.reuse, 0x79, P1 ;  /* 0x000000790000780c */ /* 0x040fe20000f24270 */
[----:B------:R-:W-:Y:S01]  /*a9f0*/  @P4 STG.E.U16 desc[UR36][R4.64+0xe0], R80 ;  /* 0x0000e05004004986 */ /* 0x000fe2000c101524 */
[----:B------:R-:W-:-:S03]  /*aa00*/  ISETP.GT.AND P4, PT, R0, 0x71, P2 ;  /* 0x000000710000780c */ /* 0x000fc60001784270 */
[----:B------:R-:W-:Y:S01]  /*aa10*/  @P5 STG.E.U16 desc[UR36][R4.64+0xe2], R81 ;  /* 0x0000e25104005986 */ /* 0x000fe2000c101524 */
[C---:B------:R-:W-:Y:S02]  /*aa20*/  ISETP.GT.AND P5, PT, R0.reuse, 0x78, P2 ;  /* 0x000000780000780c */ /* 0x040fe400017a4270 */
[----:B------:R-:W-:Y:S01]  /*aa30*/  ISETP.GT.AND P2, PT, R0, 0x79, P2 ;  /* 0x000000790000780c */ /* 0x000fe20001744270 */
[----:B0-----:R-:W-:Y:S02]  /*aa40*/  @P0 IMAD.MOV.U32 R6, RZ, RZ, R12 ;  /* 0x000000ffff060224 */ /* 0x001fe400078e000c */
[----:B------:R-:W-:-:S05]  /*aa50*/  @P0 IMAD.MOV.U32 R7, RZ, RZ, R13 ;  /* 0x000000ffff070224 */ /* 0x000fca00078e000d */
[----:B------:R0:W-:Y:S02]  /*aa60*/  @P0 STG.E.U16 desc[UR36][R6.64+0xe0], R82 ;  /* 0x0000e05206000986 */ /* 0x0001e4000c101524 */
[----:B0-----:R-:W-:Y:S02]  /*aa70*/  @P4 IMAD.MOV.U32 R6, RZ, RZ, R12 ;  /* 0x000000ffff064224 */ /* 0x001fe400078e000c */
[----:B------:R-:W-:-:S05]  /*aa80*/  @P4 IMAD.MOV.U32 R7, RZ, RZ, R13 ;  /* 0x000000ffff074224 */ /* 0x000fca00078e000d */
[----:B------:R-:W-:Y:S04]  /*aa90*/  @P4 STG.E.U16 desc[UR36][R6.64+0xe2], R83 ;  /* 0x0000e25306004986 */ /* 0x000fe8000c101524 */
[----:B------:R-:W-:Y:S04]  /*aaa0*/  @P3 STG.E.U16 desc[UR36][R4.64+0xf0], R84 ;  /* 0x0000f05404003986 */ /* 0x000fe8000c101524 */
[----:B------:R0:W-:Y:S02]  /*aab0*/  @P1 STG.E.U16 desc[UR36][R4.64+0xf2], R85 ;  /* 0x0000f25504001986 */ /* 0x0001e4000c101524 */
[----:B0-----:R-:W-:-:S02]  /*aac0*/  @P5 IMAD.MOV.U32 R4, RZ, RZ, R12 ;  /* 0x000000ffff045224 */ /* 0x001fc400078e000c */
[----:B------:R-:W-:-:S05]  /*aad0*/  @P5 IMAD.MOV.U32 R5, RZ, RZ, R13 ;  /* 0x000000ffff055224 */ /* 0x000fca00078e000d */
[----:B------:R0:W-:Y:S04]  /*aae0*/  @P5 STG.E.U16 desc[UR36][R4.64+0xf0], R86 ;  /* 0x0000f05604005986 */ /* 0x0001e8000c101524 */
[----:B------:R0:W-:Y:S02]  /*aaf0*/  @P2 STG.E.U16 desc[UR36][R12.64+0xf2], R87 ;  /* 0x0000f2570c002986 */ /* 0x0001e4000c101524 */
.L_x_280:
[----:B------:R-:W-:Y:S05]  /*ab00*/  BSYNC B0 ;  /* 0x0000000000007941 */ /* 0x000fea0003800000 */
.L_x_28:
[----:B------:R-:W-:Y:S01]  /*ab10*/  ULDC UR4, c[0x0][0xc] ;  /* 0x0000030000047ab9 */ /* 0x000fe20000000800 */
[----:B------:R-:W-:Y:S01]  /*ab20*/  ULDC UR5, c[0x0][0x10] ;  /* 0x0000040000057ab9 */ /* 0x000fe20000000800 */
[----:B0-----:R-:W0:Y:S01]  /*ab30*/  LDC R3, c[0x0][0x14] ;  /* 0x00000500ff037b82 */ /* 0x001e220000000800 */
[----:B------:R-:W-:Y:S01]  /*ab40*/  UIMAD.WIDE.U32 UR4, UR4, UR5, URZ ;  /* 0x00000005040472a5 */ /* 0x000fe2000f8e003f */
[----:B------:R-:W-:Y:S01]  /*ab50*/  PRMT R0, RZ, 0x7610, R0 ;  /* 0x00007610ff007816 */ /* 0x000fe20000000000 */
[----:B------:R-:W-:Y:S01]  /*ab60*/  IMAD.MOV.U32 R23, RZ, RZ, -0x1 ;  /* 0xffffffffff177424 */ /* 0x000fe200078e00ff */
[----:B------:R-:W-:-:S03]  /*ab70*/  MOV R153, 0xffffffff ;  /* 0xffffffff00997802 */ /* 0x000fc60000000f00 */
[----:B0-----:R-:W-:-:S04]  /*ab80*/  IMAD.WIDE.U32 R16, R3, UR4, R16 ;  /* 0x0000000403107c25 */ /* 0x001fc8000f8e0010 */
[----:B------:R-:W-:Y:S01]  /*ab90*/  IMAD R3, R3, UR5, RZ ;  /* 0x0000000503037c24 */ /* 0x000fe2000f8e02ff */
[----:B------:R-:W-:Y:S02]  /*aba0*/  ULDC.64 UR4, c[0x0][0x650] ;  /* 0x0001940000047ab9 */ /* 0x000fe40000000a00 */
[----:B------:R-:W-:Y:S01]  /*abb0*/  ISETP.GE.U32.AND P0, PT, R16, UR4, PT ;  /* 0x0000000410007c0c */ /* 0x000fe2000bf06070 */
[----:B------:R-:W-:-:S05]  /*abc0*/  IMAD.IADD R17, R17, 0x1, R3 ;  /* 0x0000000111117824 */ /* 0x000fca00078e0203 */
[----:B------:R-:W-:-:S13]  /*abd0*/  ISETP.GE.U32.AND.EX P0, PT, R17, UR5, PT, P0 ;  /* 0x0000000511007c0c */ /* 0x000fda000bf06100 */
[----:B------:R-:W-:Y:S05]  /*abe0*/  @P0 BRA `(.L_x_281) ;  /* 0x0000000400640947 */ /* 0x000fea0003800000 */
[----:B------:R-:W0:Y:S01]  /*abf0*/  S2R R12, SR_CTAID.X ;  /* 0x00000000000c7919 */ /* 0x000e220000002500 */
[----:B-12---:R-:W1:Y:S01]  /*ac00*/  LDC.64 R10, c[0x0][0x628] ;  /* 0x00018a00ff0a7b82 */ /* 0x006e620000000a00 */
[----:B------:R-:W-:Y:S01]  /*ac10*/  ULDC UR4, c[0x0][0x150] ;  /* 0x0000540000047ab9 */ /* 0x000fe20000000800 */
[----:B------:R-:W-:Y:S01]  /*ac20*/  IMAD.MOV.U32 R8, RZ, RZ, R16 ;  /* 0x000000ffff087224 */ /* 0x000fe200078e0010 */
[----:B------:R-:W2:Y:S01]  /*ac30*/  S2R R24, SR_CTAID.Y ;  /* 0x0000000000187919 */ /* 0x000ea20000002600 */
[----:B------:R-:W-:-:S04]  /*ac40*/  IMAD.MOV.U32 R9, RZ, RZ, R17 ;  /* 0x000000ffff097224 */ /* 0x000fc800078e0011 */
[----:B------:R-:W2:Y:S08]  /*ac50*/  LDC R21, c[0x0][0x144] ;  /* 0x00005100ff157b82 */ /* 0x000eb00000000800 */
[----:B------:R-:W2:Y:S08]  /*ac60*/  LDC R0, c[0x0][0x630] ;  /* 0x00018c00ff007b82 */ /* 0x000eb00000000800 */
[----:B------:R-:W2:Y:S01]  /*ac70*/  LDC.64 R14, c[0x0][0x620] ;  /* 0x00018800ff0e7b82 */ /* 0x000ea20000000a00 */
[----:B-1----:R-:W-:-:S04]  /*ac80*/  ISETP.NE.U32.AND P0, PT, R10, RZ, PT ;  /* 0x000000ff0a00720c */ /* 0x002fc80003f05070 */
[----:B------:R-:W-:Y:S02]  /*ac90*/  ISETP.NE.AND.EX P0, PT, R11, RZ, PT, P0 ;  /* 0x000000ff0b00720c */ /* 0x000fe40003f05300 */
[----:B0-----:R-:W-:-:S05]  /*aca0*/  I2FP.F32.U32 R3, R12 ;  /* 0x0000000c00037245 */ /* 0x001fca0000201000 */
[----:B------:R-:W-:-:S04]  /*acb0*/  FMUL R3, R3, UR4 ;  /* 0x0000000403037c20 */ /* 0x000fc80008400000 */
[----:B------:R0:W1:Y:S02]  /*acc0*/  F2I.U32.TRUNC.NTZ R20, R3 ;  /* 0x0000000300147305 */ /* 0x000064000020f000 */
[----:B------:R-:W-:Y:S05]  /*acd0*/  @!P0 BRA `(.L_x_282) ;  /* 0x0000000000288947 */ /* 0x000fea0003800000 */
[----:B0-----:R-:W0:Y:S02]  /*ace0*/  LDC R3, c[0x0][0x634] ;  /* 0x00018d00ff037b82 */ /* 0x001e240000000800 */
        /* <DEDUP_REMOVED lines=9> */
.L_x_282:
[----:B------:R-:W3:Y:S01]  /*ad80*/  LDC.64 R28, c[0x0][0x640] ;  /* 0x00019000ff1c7b82 */ /* 0x000ee20000000a00 */
[-CC-:B--2---:R-:W-:Y:S01]  /*ad90*/  SHF.R.U64 R23, R8, R0.reuse, R9.reuse ;  /* 0x0000000008177219 */ /* 0x184fe20000001209 */
[----:B-1----:R-:W-:Y:S01]  /*ada0*/  IMAD.MOV R20, RZ, RZ, -R20 ;  /* 0x000000ffff147224 */ /* 0x002fe200078e0a14 */
[----:B------:R-:W-:Y:S01]  /*adb0*/  SHF.R.U32.HI R0, RZ, R0, R9 ;  /* 0x00000000ff007219 */ /* 0x000fe20000011609 */
[----:B------:R-:W-:Y:S01]  /*adc0*/  ULDC UR4, c[0x0][0x154] ;  /* 0x0000550000047ab9 */ /* 0x000fe20000000800 */
[----:B0-----:R-:W-:Y:S01]  /*add0*/  IADD3 R3, P0, RZ, -R23, RZ ;  /* 0x80000017ff037210 */ /* 0x001fe20007f1e0ff */
[----:B------:R-:W-:Y:S02]  /*ade0*/  IMAD R21, R21, R20, R12 ;  /* 0x0000001415157224 */ /* 0x000fe400078e020c */
[----:B------:R-:W0:Y:S01]  /*adf0*/  LDC R6, c[0x0][0x618] ;  /* 0x00018600ff067b82 */ /* 0x000e220000000800 */
[----:B------:R-:W-:Y:S02]  /*ae00*/  IMAD.MOV.U32 R7, RZ, RZ, 0x1 ;  /* 0x00000001ff077424 */ /* 0x000fe400078e00ff */
[----:B------:R-:W-:-:S04]  /*ae10*/  IMAD.X R5, RZ, RZ, ~R0, P0 ;  /* 0x000000ffff057224 */ /* 0x000fc800000e0e00 */
[-C--:B------:R-:W-:Y:S01]  /*ae20*/  IMAD R0, R5, R14.reuse, RZ ;  /* 0x0000000e05007224 */ /* 0x080fe200078e02ff */
[----:B------:R-:W1:Y:S01]  /*ae30*/  LDC R8, c[0x0][0x608] ;  /* 0x00018200ff087b82 */ /* 0x000e620000000800 */
[----:B------:R-:W-:-:S04]  /*ae40*/  IMAD.WIDE.U32 R4, R3, R14, R16 ;  /* 0x0000000e03047225 */ /* 0x000fc800078e0010 */
[----:B------:R-:W-:Y:S01]  /*ae50*/  IMAD R3, R3, R15, R0 ;  /* 0x0000000f03037224 */ /* 0x000fe200078e0200 */
[----:B------:R-:W-:Y:S02]  /*ae60*/  I2FP.F32.U32 R0, R24 ;  /* 0x0000001800007245 */ /* 0x000fe40000201000 */
[----:B------:R-:W2:Y:S01]  /*ae70*/  LDC R26, c[0x0][0x658] ;  /* 0x00019600ff1a7b82 */ /* 0x000ea20000000800 */
[----:B---3--:R-:W-:Y:S02]  /*ae80*/  ISETP.NE.U32.AND P0, PT, R28, RZ, PT ;  /* 0x000000ff1c00720c */ /* 0x008fe40003f05070 */
[----:B------:R-:W-:Y:S01]  /*ae90*/  IADD3 R3, R5, R3, RZ ;  /* 0x0000000305037210 */ /* 0x000fe20007ffe0ff */
[----:B------:R-:W-:Y:S01]  /*aea0*/  FMUL R0, R0, UR4 ;  /* 0x0000000400007c20 */ /* 0x000fe20008400000 */
[----:B------:R-:W-:Y:S01]  /*aeb0*/  ISETP.NE.AND.EX P0, PT, R29, RZ, PT, P0 ;  /* 0x000000ff1d00720c */ /* 0x000fe20003f05300 */
[----:B------:R-:W-:Y:S02]  /*aec0*/  IMAD.MOV.U32 R5, RZ, RZ, -0x1 ;  /* 0xffffffffff057424 */ /* 0x000fe400078e00ff */
[----:B------:R-:W3:Y:S01]  /*aed0*/  LDC R15, c[0x0][0x148] ;  /* 0x00005200ff0f7b82 */ /* 0x000ee20000000800 */
[-CC-:B0-----:R-:W-:Y:S01]  /*aee0*/  SHF.R.U64 R12, R4, R6.reuse, R3.reuse ;  /* 0x00000006040c7219 */ /* 0x181fe20000001203 */
[----:B------:R0:W0:Y:S01]  /*aef0*/  F2I.U32.TRUNC.NTZ R13, R0 ;  /* 0x00000000000d7305 */ /* 0x000022000020f000 */
[----:B------:R-:W-:-:S05]  /*af00*/  SHF.R.U32.HI R3, RZ, R6, R3 ;  /* 0x00000006ff037219 */ /* 0x000fca0000011603 */
[----:B------:R-:W0:Y:S01]  /*af10*/  LDC R20, c[0x0][0x600] ;  /* 0x00018000ff147b82 */ /* 0x000e220000000800 */
[-CC-:B-1----:R-:W-:Y:S02]  /*af20*/  SHF.R.U64 R10, R12, R8.reuse, R3.reuse ;  /* 0x000000080c0a7219 */ /* 0x182fe40000001203 */
[----:B------:R-:W-:-:S05]  /*af30*/  SHF.R.U32.HI R3, RZ, R8, R3 ;  /* 0x00000008ff037219 */ /* 0x000fca0000011603 */
[----:B------:R-:W1:Y:S01]  /*af40*/  LDC R27, c[0x0][0x648] ;  /* 0x00019200ff1b7b82 */ /* 0x000e620000000800 */
[-C--:B--2---:R-:W-:Y:S02]  /*af50*/  SHF.L.U32 R4, R5, R26.reuse, RZ ;  /* 0x0000001a05047219 */ /* 0x084fe400000006ff */
[--C-:B------:R-:W-:Y:S02]  /*af60*/  SHF.R.U64 R14, R10, R26, R3.reuse ;  /* 0x0000001a0a0e7219 */ /* 0x100fe40000001203 */
[----:B------:R-:W-:Y:S02]  /*af70*/  LOP3.LUT R25, RZ, R4, RZ, 0x33, !PT ;  /* 0x00000004ff197212 */ /* 0x000fe400078e33ff */
[-C--:B------:R-:W-:Y:S01]  /*af80*/  SHF.R.U32.HI R5, RZ, R26.reuse, R3 ;  /* 0x0000001aff057219 */ /* 0x080fe20000011603 */
[----:B------:R-:W2:Y:S01]  /*af90*/  LDC R30, c[0x0][0x638] ;  /* 0x00018e00ff1e7b82 */ /* 0x000ea20000000800 */
[----:B------:R-:W-:Y:S01]  /*afa0*/  SHF.L.U32 R152, R7, R26, RZ ;  /* 0x0000001a07987219 */ /* 0x000fe200000006ff */
[----:B------:R-:W-:-:S06]  /*afb0*/  IMAD.MOV.U32 R4, RZ, RZ, R14 ;  /* 0x000000ffff047224 */ /* 0x000fcc00078e000e */
[----:B------:R-:W0:Y:S01]  /*afc0*/  LDC R31, c[0x0][0x610] ;  /* 0x00018400ff1f7b82 */ /* 0x000e220000000800 */
[----:B------:R-:W-:Y:S05]  /*afd0*/  @!P0 BRA `(.L_x_283) ;  /* 0x0000000000288947 */ /* 0x000fea0003800000 */
[----:B------:R-:W4:Y:S02]  /*afe0*/  LDC R3, c[0x0][0x64c] ;  /* 0x00019300ff037b82 */ /* 0x000f240000000800 */
[----:B----4-:R-:W-:-:S05]  /*aff0*/  IADD3 R3, P0, R14, R3, RZ ;  /* 0x000000030e037210 */ /* 0x010fca0007f1e0ff */
        /* <DEDUP_REMOVED lines=8> */
.L_x_283:
[----:B------:R-:W-:Y:S01]  /*b080*/  ISETP.NE.AND P0, PT, R2, 0x1, PT ;  /* 0x000000010200780c */ /* 0x000fe20003f05270 */
[----:B0-----:R-:W-:Y:S01]  /*b090*/  VIADD R7, R20, 0xffffffff ;  /* 0xffffffff14077836 */ /* 0x001fe20000000000 */
[----:B-1----:R-:W-:Y:S01]  /*b0a0*/  SHF.R.U64 R0, R4, R27, R5 ;  /* 0x0000001b04007219 */ /* 0x002fe20000001205 */
[----:B------:R-:W-:Y:S01]  /*b0b0*/  IMAD.MOV R13, RZ, RZ, -R13 ;  /* 0x000000ffff0d7224 */ /* 0x000fe200078e0a0d */
[----:B------:R-:W-:Y:S01]  /*b0c0*/  LOP3.LUT R5, R10, R25, RZ, 0xc0, !PT ;  /* 0x000000190a057212 */ /* 0x000fe200078ec0ff */
[----:B------:R-:W-:Y:S01]  /*b0d0*/  IMAD.MOV.U32 R4, RZ, RZ, 0x1 ;  /* 0x00000001ff047424 */ /* 0x000fe200078e00ff */
[----:B------:R-:W-:-:S03]  /*b0e0*/  IADD3 R3, -R0, RZ, RZ ;  /* 0x000000ff00037210 */ /* 0x000fc60007ffe1ff */
[----:B------:R-:W-:Y:S01]  /*b0f0*/  IMAD R152, R152, R0, R5 ;  /* 0x0000000098987224 */ /* 0x000fe200078e0205 */
[----:B------:R-:W-:Y:S01]  /*b100*/  LOP3.LUT R5, R12, R7, RZ, 0xc0, !PT ;  /* 0x000000070c057212 */ /* 0x000fe200078ec0ff */
[----:B--2---:R-:W-:Y:S02]  /*b110*/  IMAD R0, R3, R30, R14 ;  /* 0x0000001e03007224 */ /* 0x004fe400078e020e */
[----:B---3--:R-:W-:Y:S02]  /*b120*/  @P0 IMAD R21, R15, R13, R24 ;  /* 0x0000000d0f150224 */ /* 0x008fe400078e0218 */
[----:B------:R-:W-:Y:S01]  /*b130*/  IMAD R3, R0, R20, R5 ;  /* 0x0000001400037224 */ /* 0x000fe200078e0205 */
[----:B------:R-:W-:Y:S01]  /*b140*/  PRMT R0, R4, 0x7610, R0 ;  /* 0x0000761004007816 */ /* 0x000fe20000000000 */
[----:B------:R-:W-:-:S05]  /*b150*/  IMAD R152, R152, R31, R21 ;  /* 0x0000001f98987224 */ /* 0x000fca00078e0215 */
[----:B------:R-:W-:Y:S02]  /*b160*/  SEL R153, R3, R152, !P0 ;  /* 0x0000009803997207 */ /* 0x000fe40004000000 */
[----:B------:R-:W-:-:S07]  /*b170*/  SEL R152, R152, R3, !P0 ;  /* 0x0000000398987207 */ /* 0x000fce0004000000 */
.L_x_281:
[----:B------:R-:W-:-:S13]  /*b180*/  LOP3.LUT P0, RZ, R0, 0xff, RZ, 0xc0, !PT ;  /* 0x000000ff00ff7812 */ /* 0x000fda000780c0ff */
[----:B------:R-:W-:Y:S05]  /*b190*/  @P0 BRA `(.L_x_284) ;  /* 0xffffff5c00540947 */ /* 0x000fea000383ffff */
[----:B------:R-:W-:Y:S05]  /*b1a0*/  EXIT ;  /* 0x000000000000794d */ /* 0x000fea0003800000 */
.L_x_3:
[----:B0-----:R-:W-:Y:S01]  /*b1b0*/  ULDC.64 UR4, c[0x0][0x650] ;  /* 0x0001940000047ab9 */ /* 0x001fe20000000a00 */
[----:B------:R-:W-:Y:S01]  /*b1c0*/  PRMT R6, RZ, 0x7610, R6 ;  /* 0x00007610ff067816 */ /* 0x000fe20000000006 */
[----:B------:R-:W-:Y:S01]  /*b1d0*/  IMAD.MOV.U32 R7, RZ, RZ, -0x1 ;  /* 0xffffffffff077424 */ /* 0x000fe200078e00ff */
[----:B------:R-:W-:Y:S01]  /*b1e0*/  ISETP.GE.U32.AND P0, PT, R16, UR4, PT ;  /* 0x0000000410007c0c */ /* 0x000fe2000bf06070 */
[----:B------:R-:W-:Y:S02]  /*b1f0*/  IMAD.MOV.U32 R9, RZ, RZ, -0x1 ;  /* 0xffffffffff097424 */ /* 0x000fe400078e00ff */
[----:B------:R-:W-:Y:S01]  /*b200*/  IMAD.MOV.U32 R8, RZ, RZ, -0x1 ;  /* 0xffffffffff087424 */ /* 0x000fe200078e00ff */
        /* <DEDUP_REMOVED lines=15> */
[----:B------:R-:W-:Y:S01]  /*b300*/  IMAD.WIDE.U32 R6, R11, R12, RZ ;  /* 0x0000000c0b067225 */ /* 0x000fe200078e00ff */
[----:B------:R-:W-:-:S03]  /*b310*/  MOV R10, R9 ;  /* 0x00000009000a7202 */ /* 0x000fc60000000f00 */
[----:B------:R-:W-:Y:S01]  /*b320*/  IMAD.X R11, RZ, RZ, RZ, P0 ;  /* 0x000000ffff0b7224 */ /* 0x000fe200000e06ff */
[----:B------:R-:W-:-:S05]  /*b330*/  IADD3 RZ, P0, R7, R8, RZ ;  /* 0x0000000807ff7210 */ /* 0x000fca0007f1e0ff */
[----:B------:R-:W-:-:S08]  /*b340*/  IMAD.WIDE.U32.X R10, R15, R13, R10, P0 ;  /* 0x0000000d0f0a7225 */ /* 0x000fd000000e040a */
.L_x_286:
[--C-:B------:R-:W-:Y:S01]  /*b350*/  SHF.R.U64 R12, R10, R14, R11.reuse ;  /* 0x0000000e0a0c7219 */ /* 0x100fe2000000120b */
[----:B------:R-:W0:Y:S01]  /*b360*/  LDC R22, c[0x0][0x618] ;  /* 0x00018600ff167b82 */ /* 0x000e220000000800 */
[----:B------:R-:W-:Y:S01]  /*b370*/  I2FP.F32.U32 R6, R4 ;  /* 0x0000000400067245 */ /* 0x000fe20000201000 */
[----:B------:R-:W-:Y:S01]  /*b380*/  ULDC UR4, c[0x0][0x150] ;  /* 0x0000540000047ab9 */ /* 0x000fe20000000800 */
[----:B------:R-:W-:Y:S02]  /*b390*/  SHF.R.U32.HI R5, RZ, R14, R11 ;  /* 0x0000000eff057219 */ /* 0x000fe4000001160b */
[----:B------:R-:W-:Y:S01]  /*b3a0*/  IADD3 R9, P0, RZ, -R12, RZ ;  /* 0x8000000cff097210 */ /* 0x000fe20007f1e0ff */
[----:B------:R-:W-:Y:S01]  /*b3b0*/  FMUL R11, R6, UR4 ;  /* 0x00000004060b7c20 */ /* 0x000fe20008400000 */
[----:B------:R-:W-:Y:S01]  /*b3c0*/  ULDC UR4, c[0x0][0x154] ;  /* 0x0000550000047ab9 */ /* 0x000fe20000000800 */
[----:B------:R-:W1:Y:S02]  /*b3d0*/  LDC.64 R24, c[0x0][0x640] ;  /* 0x00019000ff187b82 */ /* 0x000e640000000a00 */
[----:B------:R-:W-:-:S02]  /*b3e0*/  IMAD.X R5, RZ, RZ, ~R5, P0 ;  /* 0x000000ffff057224 */ /* 0x000fc400000e0e05 */
[----:B------:R-:W2:Y:S01]  /*b3f0*/  F2I.U32.TRUNC.NTZ R11, R11 ;  /* 0x0000000b000b7305 */ /* 0x000ea2000020f000 */
[----:B------:R-:W-:-:S03]  /*b400*/  IMAD.WIDE.U32 R6, R9, R20, R16 ;  /* 0x0000001409067225 */ /* 0x000fc600078e0010 */
[----:B------:R-:W3:Y:S01]  /*b410*/  LDC R13, c[0x0][0x144] ;  /* 0x00005100ff0d7b82 */ /* 0x000ee20000000800 */
[----:B------:R-:W-:-:S04]  /*b420*/  IMAD R8, R5, R20, RZ ;  /* 0x0000001405087224 */ /* 0x000fc800078e02ff */
[----:B------:R-:W-:Y:S02]  /*b430*/  IMAD R5, R9, R21, R8 ;  /* 0x0000001509057224 */ /* 0x000fe400078e0208 */
[----:B------:R-:W-:Y:S01]  /*b440*/  IMAD.MOV.U32 R8, RZ, RZ, -0x1 ;  /* 0xffffffffff087424 */ /* 0x000fe200078e00ff */
[----:B------:R-:W4:Y:S01]  /*b450*/  LDC R14, c[0x0][0x608] ;  /* 0x00018200ff0e7b82 */ /* 0x000f220000000800 */
[----:B------:R-:W-:Y:S01]  /*b460*/  IMAD.IADD R5, R7, 0x1, R5 ;  /* 0x0000000107057824 */ /* 0x000fe200078e0205 */
[----:B------:R-:W-:-:S04]  /*b470*/  I2FP.F32.U32 R7, R3 ;  /* 0x0000000300077245 */ /* 0x000fc80000201000 */
[-C--:B0-----:R-:W-:Y:S01]  /*b480*/  SHF.R.U64 R10, R6, R22.reuse, R5 ;  /* 0x00000016060a7219 */ /* 0x081fe20000001205 */
[----:B--2---:R-:W-:Y:S01]  /*b490*/  IMAD.MOV R6, RZ, RZ, -R11 ;  /* 0x000000ffff067224 */ /* 0x004fe200078e0a0b */
[----:B------:R-:W0:Y:S01]  /*b4a0*/  LDC R9, c[0x0][0x658] ;  /* 0x00019600ff097b82 */ /* 0x000e220000000800 */
[----:B-1----:R-:W-:Y:S01]  /*b4b0*/  ISETP.NE.U32.AND P0, PT, R24, RZ, PT ;  /* 0x000000ff1800720c */ /* 0x002fe20003f05070 */
[----:B------:R-:W-:Y:S01]  /*b4c0*/  FMUL R7, R7, UR4 ;  /* 0x0000000407077c20 */ /* 0x000fe20008400000 */
[----:B------:R-:W-:Y:S02]  /*b4d0*/  SHF.R.U32.HI R5, RZ, R22, R5 ;  /* 0x00000016ff057219 */ /* 0x000fe40000011605 */
[----:B------:R-:W-:-:S03]  /*b4e0*/  ISETP.NE.AND.EX P0, PT, R25, RZ, PT, P0 ;  /* 0x000000ff1900720c */ /* 0x000fc60003f05300 */
[----:B------:R-:W1:Y:S01]  /*b4f0*/  LDC R20, c[0x0][0x148] ;  /* 0x00005200ff147b82 */ /* 0x000e620000000800 */
[----:B---3--:R-:W-:Y:S02]  /*b500*/  IMAD R23, R13, R6, R4 ;  /* 0x000000060d177224 */ /* 0x008fe400078e0204 */
[----:B------:R-:W-:-:S05]  /*b510*/  IMAD.MOV.U32 R6, RZ, RZ, 0x1 ;  /* 0x00000001ff067424 */ /* 0x000fca00078e00ff */
[----:B------:R-:W2:Y:S01]  /*b520*/  LDC R21, c[0x0][0x600] ;  /* 0x00018000ff157b82 */ /* 0x000ea20000000800 */
[-CC-:B----4-:R-:W-:Y:S02]  /*b530*/  SHF.R.U64 R13, R10, R14.reuse, R5.reuse ;  /* 0x0000000e0a0d7219 */ /* 0x190fe40000001205 */
[----:B------:R-:W-:Y:S02]  /*b540*/  SHF.R.U32.HI R4, RZ, R14, R5 ;  /* 0x0000000eff047219 */ /* 0x000fe40000011605 */
[----:B------:R3:W4:Y:S03]  /*b550*/  F2I.U32.TRUNC.NTZ R14, R7 ;  /* 0x00000007000e7305 */ /* 0x000726000020f000 */
[----:B------:R-:W1:Y:S01]  /*b560*/  LDC R26, c[0x0][0x648] ;  /* 0x00019200ff1a7b82 */ /* 0x000e620000000800 */
[-C--:B0-----:R-:W-:Y:S02]  /*b570*/  SHF.R.U64 R15, R13, R9.reuse, R4 ;  /* 0x000000090d0f7219 */ /* 0x081fe40000001204 */
[----:B------:R-:W-:-:S02]  /*b580*/  SHF.L.U32 R8, R8, R9, RZ ;  /* 0x0000000908087219 */ /* 0x000fc400000006ff */
[-C--:B------:R-:W-:Y:S01]  /*b590*/  SHF.R.U32.HI R5, RZ, R9.reuse, R4 ;  /* 0x00000009ff057219 */ /* 0x080fe20000011604 */
[----:B------:R-:W-:Y:S01]  /*b5a0*/  IMAD.MOV.U32 R4, RZ, RZ, R15 ;  /* 0x000000ffff047224 */ /* 0x000fe200078e000f */
[----:B------:R-:W-:Y:S01]  /*b5b0*/  SHF.L.U32 R22, R6, R9, RZ ;  /* 0x0000000906167219 */ /* 0x000fe200000006ff */
[----:B------:R-:W0:Y:S01]  /*b5c0*/  LDC R27, c[0x0][0x638] ;  /* 0x00018e00ff1b7b82 */ /* 0x000e220000000800 */
[----:B------:R-:W-:-:S07]  /*b5d0*/  LOP3.LUT R28, RZ, R8, RZ, 0x33, !PT ;  /* 0x00000008ff1c7212 */ /* 0x000fce00078e33ff */
[----:B------:R-:W0:Y:S01]  /*b5e0*/  LDC R29, c[0x0][0x610] ;  /* 0x00018400ff1d7b82 */ /* 0x000e220000000800 */
[----:B---34-:R-:W-:Y:S05]  /*b5f0*/  @!P0 BRA `(.L_x_287) ;  /* 0x0000000000288947 */ /* 0x018fea0003800000 */
[----:B------:R-:W3:Y:S02]  /*b600*/  LDC R4, c[0x0][0x64c] ;  /* 0x00019300ff047b82 */ /* 0x000ee40000000800 */
[----:B---3--:R-:W-:-:S05]  /*b610*/  IADD3 R9, P0, R15, R4, RZ ;  /* 0x000000040f097210 */ /* 0x008fca0007f1e0ff */
        /* <DEDUP_REMOVED lines=8> */
.L_x_287:
[----:B------:R-:W-:Y:S01]  /*b6a0*/  ISETP.NE.AND P0, PT, R2, 0x1, PT ;  /* 0x000000010200780c */ /* 0x000fe20003f05270 */
[----:B--2---:R-:W-:Y:S01]  /*b6b0*/  VIADD R7, R21, 0xffffffff ;  /* 0xffffffff15077836 */ /* 0x004fe20000000000 */
[----:B-1----:R-:W-:Y:S01]  /*b6c0*/  SHF.R.U64 R5, R4, R26, R5 ;  /* 0x0000001a04057219 */ /* 0x002fe20000001205 */
[----:B------:R-:W-:Y:S01]  /*b6d0*/  IMAD.MOV R14, RZ, RZ, -R14 ;  /* 0x000000ffff0e7224 */ /* 0x000fe200078e0a0e */
[----:B------:R-:W-:Y:S01]  /*b6e0*/  LOP3.LUT R4, R13, R28, RZ, 0xc0, !PT ;  /* 0x0000001c0d047212 */ /* 0x000fe200078ec0ff */
[----:B------:R-:W-:Y:S01]  /*b6f0*/  IMAD.MOV.U32 R8, RZ, RZ, R12 ;  /* 0x000000ffff087224 */ /* 0x000fe200078e000c */
[----:B------:R-:W-:Y:S01]  /*b700*/  LOP3.LUT R10, R10, R7, RZ, 0xc0, !PT ;  /* 0x000000070a0a7212 */ /* 0x000fe200078ec0ff */
[----:B------:R-:W-:Y:S02]  /*b710*/  IMAD.MOV R6, RZ, RZ, -R5 ;  /* 0x000000ffff067224 */ /* 0x000fe400078e0a05 */
[----:B------:R-:W-:-:S04]  /*b720*/  IMAD R4, R22, R5, R4 ;  /* 0x0000000516047224 */ /* 0x000fc800078e0204 */
[----:B------:R-:W-:Y:S02]  /*b730*/  @P0 IMAD R23, R20, R14, R3 ;  /* 0x0000000e14170224 */ /* 0x000fe400078e0203 */
[----:B0-----:R-:W-:Y:S02]  /*b740*/  IMAD R3, R6, R27, R15 ;  /* 0x0000001b06037224 */ /* 0x001fe400078e020f */
[----:B------:R-:W-:Y:S02]  /*b750*/  IMAD R7, R4, R29, R23 ;  /* 0x0000001d04077224 */ /* 0x000fe400078e0217 */
[----:B------:R-:W-:Y:S02]  /*b760*/  IMAD R4, R3, R21, R10 ;  /* 0x0000001503047224 */ /* 0x000fe400078e020a */
[----:B------:R-:W-:-:S03]  /*b770*/  IMAD.MOV.U32 R6, RZ, RZ, 0x1 ;  /* 0x00000001ff067424 */ /* 0x000fc600078e00ff */
[----:B------:R-:W-:Y:S02]  /*b780*/  SEL R9, R4, R7, !P0 ;  /* 0x0000000704097207 */ /* 0x000fe40004000000 */
[----:B------:R-:W-:-:S07]  /*b790*/  SEL R7, R7, R4, !P0 ;  /* 0x0000000407077207 */ /* 0x000fce0004000000 */
.L_x_285:
[----:B------:R-:W-:-:S08]  /*b7a0*/  NOP ;  /* 0x0000000000007918 */ /* 0x000fd00000000000 */
[----:B------:R-:W0:-:S00]  /*b7b0*/  USETMAXREG.DEALLOC.CTAPOOL 0x28 ;  /* 0x00000028000079c8 */ /* 0x000e0000080e0500 */
[----:B0-----:R-:W-:-:S13]  /*b7c0*/  ISETP.NE.AND P0, PT, R0, RZ, PT ;  /* 0x000000ff0000720c */ /* 0x001fda0003f05270 */
[----:B------:R-:W-:Y:S05]  /*b7d0*/  @P0 EXIT ;  /* 0x000000000000094d */ /* 0x000fea0003800000 */
[----:B------:R-:W-:Y:S01]  /*b7e0*/  LOP3.LUT P0, RZ, R6, 0xff, RZ, 0xc0, !PT ;  /* 0x000000ff06ff7812 */ /* 0x000fe2000780c0ff */
[----:B------:R-:W-:Y:S02]  /*b7f0*/  IMAD.MOV.U32 R3, RZ, RZ, 0x1 ;  /* 0x00000001ff037424 */ /* 0x000fe400078e00ff */
[----:B------:R-:W-:-:S10]  /*b800*/  IMAD.MOV.U32 R0, RZ, RZ, RZ ;  /* 0x000000ffff007224 */ /* 0x000fd400078e00ff */
[----:B------:R-:W-:Y:S05]  /*b810*/  @!P0 BRA `(.L_x_288) ;  /* 0x0000000c00648947 */ /* 0x000fea0003800000 */
[----:B------:R-:W0:Y:S01]  /*b820*/  LDC R0, c[0x0][0x28c] ;  /* 0x0000a300ff007b82 */ /* 0x000e220000000800 */
[----:B------:R-:W-:Y:S01]  /*b830*/  ULDC UR5, c[0x0][0x658] ;  /* 0x0001960000057ab9 */ /* 0x000fe20000000800 */
[----:B------:R-:W-:Y:S01]  /*b840*/  UMOV UR7, 0xffffffff ;  /* 0xffffffff00077882 */ /* 0x000fe20000000000 */
[----:B------:R-:W-:Y:S01]  /*b850*/  ULDC UR6, c[0x0][0xc] ;  /* 0x0000030000067ab9 */ /* 0x000fe20000000800 */
[----:B------:R-:W-:Y:S01]  /*b860*/  USHF.L.U32 UR9, UR7, UR5, URZ ;  /* 0x0000000507097299 */ /* 0x000fe2000800063f */
[C---:B------:R-:W-:Y:S01]  /*b870*/  LOP3.LUT P2, RZ, R18.reuse, 0x7f, RZ, 0xc0, !PT ;  /* 0x0000007f12ff7812 */ /* 0x040fe2000784c0ff */
[----:B------:R-:W-:Y:S01]  /*b880*/  UMOV UR8, 0x1 ;  /* 0x0000000100087882 */ /* 0x000fe20000000000 */
[----:B------:R-:W-:Y:S01]  /*b890*/  ULDC UR7, c[0x0][0x10] ;  /* 0x0000040000077ab9 */ /* 0x000fe20000000800 */
[----:B------:R-:W-:Y:S01]  /*b8a0*/  LOP3.LUT P0, RZ, R18, 0x1f, RZ, 0xc0, !PT ;  /* 0x0000001f12ff7812 */ /* 0x000fe2000780c0ff */
[----:B------:R-:W-:Y:S01]  /*b8b0*/  UIMAD.WIDE.U32 UR6, UR6, UR7, URZ ;  /* 0x00000007060672a5 */ /* 0x000fe2000f8e003f */
[----:B------:R-:W-:Y:S01]  /*b8c0*/  BSSY B0, `(.L_x_288) ;  /* 0x00000ce000007945 */ /* 0x000fe20003800000 */
[----:B------:R-:W-:Y:S01]  /*b8d0*/  USHF.L.U32 UR5, UR8, UR5, URZ ;  /* 0x0000000508057299 */ /* 0x000fe2000800063f */
[----:B------:R-:W-:Y:S01]  /*b8e0*/  MOV R11, 0x1 ;  /* 0x00000001000b7802 */ /* 0x000fe20000000f00 */
[----:B------:R-:W-:Y:S01]  /*b8f0*/  ULDC UR4, c[0x0][0x600] ;  /* 0x0001800000047ab9 */ /* 0x000fe20000000800 */
[----:B------:R-:W-:Y:S01]  /*b900*/  ULDC UR8, c[0x0][0x14] ;  /* 0x0000050000087ab9 */ /* 0x000fe20000000800 */
[----:B------:R-:W-:Y:S01]  /*b910*/  LOP3.LUT R18, R19, 0x2, RZ, 0xfc, !PT ;  /* 0x0000000213127812 */ /* 0x000fe200078efcff */
[----:B------:R-:W-:Y:S01]  /*b920*/  UIMAD.WIDE.U32 UR30, UR6, UR8, URZ ;  /* 0x00000008061e72a5 */ /* 0x000fe2000f8e003f */
[----:B------:R-:W-:Y:S01]  /*b930*/  PLOP3.LUT P0, PT, P0, P2, PT, 0x8a, 0x0 ;  /* 0x000000000000781c */ /* 0x000fe20000705172 */
[----:B------:R-:W-:-:S02]  /*b940*/  UIMAD UR7, UR7, UR8, URZ ;  /* 0x00000008070772a4 */ /* 0x000fc4000f8e023f */
[----:B------:R-:W-:Y:S02]  /*b950*/  UIADD3 UR4, UR4, -0x1, URZ ;  /* 0xffffffff04047890 */ /* 0x000fe4000fffe03f */
[----:B------:R-:W-:Y:S01]  /*b960*/  ULOP3.LUT UR6, URZ, UR9, URZ, 0x33, !UPT ;  /* 0x000000093f067292 */ /* 0x000fe2000f8e333f */
[----:B0-----:R-:W-:Y:S01]  /*b970*/  VIADD R0, R0, 0x7f ;  /* 0x0000007f00007836 */ /* 0x001fe20000000000 */
[----:B------:R-:W-:Y:S01]  /*b980*/  UIADD3 UR7, UR31, UR7, URZ ;  /* 0x000000071f077290 */ /* 0x000fe2000fffe03f */
[----:B------:R-:W-:-:S03]  /*b990*/  ULDC.64 UR38, c[0x0][0x198] ;  /* 0x0000660000267ab9 */ /* 0x000fc60000000a00 */
[----:B------:R-:W-:-:S04]  /*b9a0*/  SHF.R.S32.HI R3, RZ, 0x1f, R0 ;  /* 0x0000001fff037819 */ /* 0x000fc80000011400 */
[----:B------:R-:W-:Y:S01]  /*b9b0*/  LEA.HI R3, R3, R0, RZ, 0x7 ;  /* 0x0000000003037211 */ /* 0x000fe200078f38ff */
[----:B------:R-:W-:-:S03]  /*b9c0*/  IMAD.MOV.U32 R0, RZ, RZ, RZ ;  /* 0x000000ffff007224 */ /* 0x000fc600078e00ff */
[----:B------:R-:W-:Y:S01]  /*b9d0*/  SHF.R.S32.HI R13, RZ, 0x7, R3 ;  /* 0x00000007ff0d7819 */ /* 0x000fe20000011403 */
[----:B------:R-:W-:-:S04]  /*b9e0*/  IMAD.MOV.U32 R3, RZ, RZ, 0x1 ;  /* 0x00000001ff037424 */ /* 0x000fc800078e00ff */
[----:B------:R-:W-:-:S07]  /*b9f0*/  VIADD R10, R13, 0x1 ;  /* 0x000000010d0a7836 */ /* 0x000fce0000000000 */
.L_x_300:
[----:B------:R-:W-:-:S03]  /*ba00*/  UMOV UR8, 0xffffffff ;  /* 0xffffffff00087882 */ /* 0x000fc60000000000 */
[----:B------:R-:W-:Y:S05]  /*ba10*/  BRA.DIV UR8, `(.L_x_289) ;  /* 0x0000000e08887947 */ /* 0x000fea000b800000 */
[----:B------:R-:W-:-:S13]  /*ba20*/  ELECT P6, URZ, PT ;  /* 0x00000000003f782f */ /* 0x000fda00038c0000 */
.L_x_309:
[----:B------:R-:W0:Y:S01]  /*ba30*/  LDC R4, c[0x0][0x28c] ;  /* 0x0000a300ff047b82 */ /* 0x000e220000000800 */
[----:B------:R-:W-:Y:S01]  /*ba40*/  BSSY B1, `(.L_x_290) ;  /* 0x0000043000017945 */ /* 0x000fe20003800000 */
[----:B0-----:R-:W-:-:S13]  /*ba50*/  ISETP.LT.OR P6, PT, R4, 0x1, !P6 ;  /* 0x000000010400780c */ /* 0x001fda00077c1670 */
[----:B------:R-:W-:Y:S05]  /*ba60*/  @P6 BRA `(.L_x_291) ;  /* 0x0000000400006947 */ /* 0x000fea0003800000 */
[----:B------:R-:W-:Y:S01]  /*ba70*/  IMAD.SHL.U32 R14, R7, 0x100, RZ ;  /* 0x00000100070e7824 */ /* 0x000fe200078e00ff */
[----:B------:R-:W-:Y:S01]  /*ba80*/  MOV R6, R0 ;  /* 0x0000000000067202 */ /* 0x000fe20000000f00 */
[----:B------:R-:W-:Y:S02]  /*ba90*/  IMAD.SHL.U32 R15, R9, 0x80, RZ ;  /* 0x00000080090f7824 */ /* 0x000fe400078e00ff */
[----:B------:R-:W-:Y:S02]  /*baa0*/  IMAD.MOV.U32 R20, RZ, RZ, RZ ;  /* 0x000000ffff147224 */ /* 0x000fe400078e00ff */
[----:B------:R-:W-:Y:S02]  /*bab0*/  IMAD.MOV.U32 R4, RZ, RZ, R10 ;  /* 0x000000ffff047224 */ /* 0x000fe400078e000a */
[----:B------:R-:W-:-:S07]  /*bac0*/  IMAD.MOV.U32 R5, RZ, RZ, R3 ;  /* 0x000000ffff057224 */ /* 0x000fce00078e0003 */
.L_x_295:
[----:B------:R-:W0:Y:S01]  /*bad0*/  S2R R12, SR_CgaCtaId ;  /* 0x00000000000c7919 */ /* 0x000e220000008800 */
[----:B------:R-:W-:Y:S01]  /*bae0*/  MOV R7, 0x400 ;  /* 0x0000040000077802 */ /* 0x000fe20000000f00 */
[----:B------:R-:W1:Y:S03]  /*baf0*/  @!P2 LDC R9, c[0x0][0x500] ;  /* 0x00014000ff09ab82 */ /* 0x000e660000000800 */
[----:B0-----:R-:W-:Y:S02]  /*bb00*/  LEA R21, R12, R7, 0x18 ;  /* 0x000000070c157211 */ /* 0x001fe400078ec0ff */
[----:B------:R-:W-:-:S03]  /*bb10*/  SHF.L.U32 R7, R5, 0x1f, RZ ;  /* 0x0000001f05077819 */ /* 0x000fc600000006ff */
[----:B------:R-:W-:-:S04]  /*bb20*/  IMAD R12, R6, 0x8, R21 ;  /* 0x00000008060c7824 */ /* 0x000fc800078e0215 */
[----:B------:R-:W0:Y:S02]  /*bb30*/  SYNCS.PHASECHK.TRANS64.TRYWAIT P1, [R12+URZ+0x10], R7 ;  /* 0x000010070c0075a7 */ /* 0x000e24000802017f */
[----:B01----:R-:W-:Y:S05]  /*bb40*/  @!P1 BRA `(.L_x_292) ;  /* 0x0000000c005c9947 */ /* 0x003fea0003800000 */
.L_x_310:
[----:B0-----:R-:W-:Y:S01]  /*bb50*/  PRMT R7, R18, 0x9910, RZ ;  /* 0x0000991012077816 */ /* 0x001fe200000000ff */
[----:B------:R0:W-:Y:S03]  /*bb60*/  @!P2 SYNCS.ARRIVE.TRANS64 RZ, [R12+URZ], R9 ;  /* 0x000000090cffa9a7 */ /* 0x0001e6000800003f */
[----:B------:R-:W-:-:S13]  /*bb70*/  ISETP.NE.AND P1, PT, R7, 0x2, PT ;  /* 0x000000020700780c */ /* 0x000fda0003f25270 */
[----:B0-----:R-:W-:Y:S05]  /*bb80*/  @P1 BRA `(.L_x_293) ;  /* 0x0000000000041947 */ /* 0x001fea0003800000 */
[----:B------:R-:W-:Y:S01]  /*bb90*/  BPT.TRAP 0x1 ;  /* 0x000000040000795c */ /* 0x000fe20000300000 */
.L_x_293:
[----:B------:R-:W-:Y:S05]  /*bba0*/  @P0 BRA `(.L_x_294) ;  /* 0x0000000000040947 */ /* 0x000fea0003800000 */
[----:B------:R-:W-:Y:S01]  /*bbb0*/  BPT.TRAP 0x1 ;  /* 0x000000040000795c */ /* 0x000fe20000300000 */
.L_x_294:
[--C-:B------:R-:W-:Y:S01]  /*bbc0*/  IMAD R7, R6, 0x10000, R21.reuse ;  /* 0x0001000006077824 */ /* 0x100fe200078e0215 */
[----:B------:R-:W-:Y:S01]  /*bbd0*/  R2UR UR34, R20 ;  /* 0x00000000142272ca */ /* 0x000fe200000e0000 */
[----:B------:R-:W-:Y:S01]  /*bbe0*/  IMAD R21, R6, 0x8000, R21 ;  /* 0x0000800006157824 */ /* 0x000fe200078e0215 */
[----:B------:R-:W-:Y:S01]  /*bbf0*/  R2UR UR33, R12 ;  /* 0x000000000c2172ca */ /* 0x000fe200000e0000 */
[----:B------:R-:W-:Y:S01]  /*bc00*/  VIADD R4, R4, 0xffffffff ;  /* 0xffffffff04047836 */ /* 0x000fe20000000000 */
[----:B------:R-:W-:Y:S01]  /*bc10*/  R2UR UR24, R7 ;  /* 0x00000000071872ca */ /* 0x000fe200000e0000 */
[----:B------:R-:W-:Y:S01]  /*bc20*/  UIADD3 UR14, UP0, UR38, 0xf0, URZ ;  /* 0x000000f0260e7890 */ /* 0x000fe2000ff1e03f */
[----:B------:R-:W-:Y:S01]  /*bc30*/  R2UR UR8, R21 ;  /* 0x00000000150872ca */ /* 0x000fe200000e0000 */
[----:B------:R-:W-:Y:S01]  /*bc40*/  UIADD3 UR40, UP1, UR38, 0x1f0, URZ ;  /* 0x000001f026287890 */ /* 0x000fe2000ff3e03f */
[----:B------:R-:W-:Y:S01]  /*bc50*/  R2UR UR36, R8 ;  /* 0x00000000082472ca */ /* 0x000fe200000e0000 */
[----:B------:R-:W-:Y:S01]  /*bc60*/  UIADD3.X UR15, URZ, UR39, URZ, UP0, !UPT ;  /* 0x000000273f0f7290 */ /* 0x000fe200087fe43f */
[----:B------:R-:W-:Y:S01]  /*bc70*/  R2UR UR35, R14 ;  /* 0x000000000e2372ca */ /* 0x000fe200000e0000 */
[----:B------:R-:W-:Y:S01]  /*bc80*/  UIADD3.X UR41, URZ, UR39, URZ, UP1, !UPT ;  /* 0x000000273f297290 */ /* 0x000fe20008ffe43f */
[----:B------:R-:W-:Y:S01]  /*bc90*/  R2UR UR19, R15 ;  /* 0x000000000f1372ca */ /* 0x000fe200000e0000 */
[----:B------:R-:W-:Y:S01]  /*bca0*/  UIADD3 UR26, UR34, 0x40, URZ ;  /* 0x00000040221a7890 */ /* 0x000fe2000fffe03f */
[----:B------:R-:W-:Y:S01]  /*bcb0*/  ISETP.GT.AND P3, PT, R4, 0x1, PT ;  /* 0x000000010400780c */ /* 0x000fe20003f64270 */
[----:B------:R-:W-:Y:S01]  /*bcc0*/  VIADD R6, R6, 0x1 ;  /* 0x0000000106067836 */ /* 0x000fe20000000000 */
[----:B------:R-:W-:Y:S01]  /*bcd0*/  UMOV UR22, 0x0 ;  /* 0x0000000000167882 */ /* 0x000fe20000000000 */
[----:B------:R-:W-:Y:S01]  /*bce0*/  UIADD3 UR32, UR24, 0x100, URZ ;  /* 0x0000010018207890 */ /* 0x000fe2000fffe03f */
[----:B------:R-:W-:Y:S01]  /*bcf0*/  VIADD R20, R20, 0x80 ;  /* 0x0000008014147836 */ /* 0x000fe20000000000 */
[----:B------:R-:W-:Y:S01]  /*bd00*/  UIADD3 UR24, UR24, 0x8100, URZ ;  /* 0x0000810018187890 */ /* 0x000fe2000fffe03f */
[----:B------:R-:W-:Y:S01]  /*bd10*/  ISETP.NE.AND P1, PT, R6, 0x2, PT ;  /* 0x000000020600780c */ /* 0x000fe20003f25270 */
[----:B------:R-:W-:-:S02]  /*bd20*/  UIADD3 UR16, UR8, 0x20100, URZ ;  /* 0x0002010008107890 */ /* 0x000fc4000fffe03f */
[----:B------:R-:W-:Y:S01]  /*bd30*/  UIADD3 UR8, UR8, 0x24100, URZ ;  /* 0x0002410008087890 */ /* 0x000fe2000fffe03f */
[----:B------:R-:W-:Y:S01]  /*bd40*/  SEL R12, RZ, 0x1, P1 ;  /* 0x00000001ff0c7807 */ /* 0x000fe20000800000 */
[----:B------:R-:W-:Y:S01]  /*bd50*/  UMOV UR23, 0x10000000 ;  /* 0x1000000000177882 */ /* 0x000fe20000000000 */
[----:B------:R-:W-:Y:S01]  /*bd60*/  UMOV UR25, UR33 ;  /* 0x0000002100197c82 */ /* 0x000fe20008000000 */
[----:B------:R-:W-:Y:S01]  /*bd70*/  UMOV UR28, UR36 ;  /* 0x00000024001c7c82 */ /* 0x000fe20008000000 */
[----:B------:R-:W-:Y:S01]  /*bd80*/  UMOV UR27, UR35 ;  /* 0x00000023001b7c82 */ /* 0x000fe20008000000 */
[----:B------:R-:W-:Y:S01]  /*bd90*/  UMOV UR17, UR33 ;  /* 0x0000002100117c82 */ /* 0x000fe20008000000 */
[----:B------:R-:W-:Y:S01]  /*bda0*/  UMOV UR18, UR34 ;  /* 0x0000002200127c82 */ /* 0x000fe20008000000 */
[----:B------:R-:W-:Y:S01]  /*bdb0*/  UMOV UR20, UR36 ;  /* 0x0000002400147c82 */ /* 0x000fe20008000000 */
[----:B------:R0:W-:Y:S01]  /*bdc0*/  UTMALDG.3D [UR32], [UR14], desc[UR22] ;  /* 0x000016200e0075b4 */ /* 0x0001e20008011000 */
[----:B------:R-:W-:Y:S01]  /*bdd0*/  UMOV UR9, UR33 ;  /* 0x0000002100097c82 */ /* 0x000fe20008000000 */
[----:B------:R-:W-:Y:S01]  /*bde0*/  UMOV UR11, UR19 ;  /* 0x00000013000b7c82 */ /* 0x000fe20008000000 */
[----:B------:R-:W-:Y:S01]  /*bdf0*/  UMOV UR12, UR36 ;  /* 0x00000024000c7c82 */ /* 0x000fe20008000000 */
[----:B------:R-:W-:Y:S01]  /*be00*/  UMOV UR10, UR26 ;  /* 0x0000001a000a7c82 */ /* 0x000fe20008000000 */
[----:B------:R-:W-:-:S02]  /*be10*/  LOP3.LUT R5, R5, R12, RZ, 0x3c, !PT ;  /* 0x0000000c05057212 */ /* 0x000fc400078e3cff */
[----:B------:R-:W-:Y:S01]  /*be20*/  SEL R6, R6, RZ, P1 ;  /* 0x000000ff06067207 */ /* 0x000fe20000800000 */
[----:B------:R0:W-:Y:S01]  /*be30*/  UTMALDG.3D [UR24], [UR14], desc[UR22] ;  /* 0x000016180e0075b4 */ /* 0x0001e20008011000 */
[----:B------:R0:W-:Y:S01]  /*be40*/  UTMALDG.3D [UR16], [UR40], desc[UR22] ;  /* 0x00001610280075b4 */ /* 0x0001e20008011000 */
[----:B------:R0:W-:Y:S02]  /*be50*/  UTMALDG.3D [UR8], [UR40], desc[UR22] ;  /* 0x00001608280075b4 */ /* 0x0001e40008011000 */
[----:B0-----:R-:W-:Y:S05]  /*be60*/  @P3 BRA `(.L_x_295) ;  /* 0xfffffffc00183947 */ /* 0x001fea000383ffff */
.L_x_291:
[----:B------:R-:W-:Y:S05]  /*be70*/  BSYNC B1 ;  /* 0x0000000000017941 */ /* 0x000fea0003800000 */
.L_x_290:
[----:B------:R-:W-:Y:S01]  /*be80*/  LOP3.LUT P3, RZ, R11, 0xff, RZ, 0xc0, !PT ;  /* 0x000000ff0bff7812 */ /* 0x000fe2000786c0ff */
[----:B------:R-:W-:Y:S01]  /*be90*/  IMAD.IADD R0, R13, 0x1, R0 ;  /* 0x000000010d007824 */ /* 0x000fe200078e0200 */
[----:B------:R-:W-:Y:S01]  /*bea0*/  IADD3 R16, P4, R16, UR30, RZ ;  /* 0x0000001e10107c10 */ /* 0x000fe2000ff9e0ff */
[----:B------:R-:W-:Y:S01]  /*beb0*/  ULDC.64 UR8, c[0x0][0x650] ;  /* 0x0001940000087ab9 */ /* 0x000fe20000000a00 */
[----:B------:R-:W-:Y:S01]  /*bec0*/  BSSY B1, `(.L_x_296) ;  /* 0x000006b000017945 */ /* 0x000fe20003800000 */
[----:B------:R-:W-:Y:S01]  /*bed0*/  IMAD.MOV.U32 R7, RZ, RZ, -0x1 ;  /* 0xffffffffff077424 */ /* 0x000fe200078e00ff */
[----:B------:R-:W-:Y:S01]  /*bee0*/  SHF.R.U32.HI R4, RZ, 0x1, R0 ;  /* 0x00000001ff047819 */ /* 0x000fe20000011600 */
[----:B------:R-:W-:Y:S01]  /*bef0*/  IMAD.MOV.U32 R8, RZ, RZ, -0x1 ;  /* 0xffffffffff087424 */ /* 0x000fe200078e00ff */
[----:B------:R-:W-:Y:S02]  /*bf00*/  ISETP.GT.U32.AND P1, PT, R0, 0x1, PT ;  /* 0x000000010000780c */ /* 0x000fe40003f24070 */
[----:B------:R-:W-:-:S02]  /*bf10*/  LOP3.LUT R4, R4, 0x1, RZ, 0xc0, !PT ;  /* 0x0000000104047812 */ /* 0x000fc400078ec0ff */
[----:B------:R-:W-:Y:S01]  /*bf20*/  ISETP.LT.U32.AND P1, PT, R13, 0x2, P1 ;  /* 0x000000020d00780c */ /* 0x000fe20000f21070 */
[----:B------:R-:W0:Y:S01]  /*bf30*/  @P3 S2R R6, SR_CgaCtaId ;  /* 0x0000000000063919 */ /* 0x000e220000008800 */
[----:B------:R-:W-:Y:S02]  /*bf40*/  @P3 MOV R5, 0x400 ;  /* 0x0000040000053802 */ /* 0x000fe40000000f00 */
[----:B------:R-:W-:Y:S02]  /*bf50*/  IADD3.X R17, R17, UR7, RZ, P4, !PT ;  /* 0x0000000711117c10 */ /* 0x000fe4000a7fe4ff */
[----:B------:R-:W-:Y:S02]  /*bf60*/  ISETP.GE.U32.AND P4, PT, R16, UR8, PT ;  /* 0x0000000810007c0c */ /* 0x000fe4000bf86070 */
[----:B------:R-:W-:Y:S02]  /*bf70*/  MOV R9, 0xffffffff ;  /* 0xffffffff00097802 */ /* 0x000fe40000000f00 */
[----:B------:R-:W-:-:S02]  /*bf80*/  LOP3.LUT R0, R0, 0x1, RZ, 0xc0, !PT ;  /* 0x0000000100007812 */ /* 0x000fc400078ec0ff */
[----:B------:R-:W-:Y:S02]  /*bf90*/  PRMT R11, RZ, 0x7610, R11 ;  /* 0x00007610ff0b7816 */ /* 0x000fe4000000000b */
[----:B0-----:R-:W-:-:S04]  /*bfa0*/  @P3 LEA R5, R6, R5, 0x18 ;  /* 0x0000000506053211 */ /* 0x001fc800078ec0ff */
[----:B------:R0:W-:Y:S01]  /*bfb0*/  @P3 SYNCS.ARRIVE.TRANS64.A1T0 RZ, [R5+URZ+0x38], RZ ;  /* 0x000038ff05ff39a7 */ /* 0x0001e2000810003f */
[----:B------:R-:W-:Y:S02]  /*bfc0*/  ISETP.NE.U32.AND P3, PT, R4, 0x1, PT ;  /* 0x000000010400780c */ /* 0x000fe40003f65070 */
[----:B------:R-:W-:Y:S02]  /*bfd0*/  SEL R4, RZ, 0x1, !P1 ;  /* 0x00000001ff047807 */ /* 0x000fe40004800000 */
[----:B------:R-:W-:Y:S02]  /*bfe0*/  ISETP.GE.U32.AND.EX P1, PT, R17, UR9, PT, P4 ;  /* 0x0000000911007c0c */ /* 0x000fe4000bf26140 */
[----:B------:R-:W-:-:S04]  /*bff0*/  ISETP.GT.U32.AND P3, PT, R13, 0x1, !P3 ;  /* 0x000000010d00780c */ /* 0x000fc80005f64070 */
[----:B0-----:R-:W-:-:S04]  /*c000*/  SEL R5, RZ, 0x1, !P3 ;  /* 0x00000001ff057807 */ /* 0x001fc80005800000 */
[--C-:B------:R-:W-:Y:S02]  /*c010*/  LOP3.LUT R3, R5, R3, R4.reuse, 0x96, !PT ;  /* 0x0000000305037212 */ /* 0x100fe400078e9604 */
[----:B------:R-:W-:Y:S01]  /*c020*/  PRMT R4, RZ, 0x7610, R4 ;  /* 0x00007610ff047816 */ /* 0x000fe20000000004 */
[----:B------:R-:W-:Y:S06]  /*c030*/  @P1 BRA `(.L_x_297) ;  /* 0x00000004004c1947 */ /* 0x000fec0003800000 */
[----:B------:R-:W-:Y:S01]  /*c040*/  ULDC.64 UR8, c[0x0][0x628] ;  /* 0x00018a0000087ab9 */ /* 0x000fe20000000a00 */
[----:B------:R-:W0:Y:S01]  /*c050*/  S2R R14, SR_CTAID.X ;  /* 0x00000000000e7919 */ /* 0x000e220000002500 */
[----:B------:R-:W-:Y:S01]  /*c060*/  ISETP.NE.U32.AND P1, PT, RZ, UR8, PT ;  /* 0x00000008ff007c0c */ /* 0x000fe2000bf25070 */
[----:B------:R-:W-:Y:S01]  /*c070*/  ULDC UR11, c[0x0][0x630] ;  /* 0x00018c00000b7ab9 */ /* 0x000fe20000000800 */
[----:B------:R-:W-:Y:S01]  /*c080*/  IMAD.MOV.U32 R4, RZ, RZ, R16 ;  /* 0x000000ffff047224 */ /* 0x000fe200078e0010 */
[----:B------:R-:W1:Y:S01]  /*c090*/  S2R R12, SR_CTAID.Y ;  /* 0x00000000000c7919 */ /* 0x000e620000002600 */
[----:B------:R-:W-:Y:S01]  /*c0a0*/  ISETP.NE.AND.EX P1, PT, RZ, UR9, PT, P1 ;  /* 0x00000009ff007c0c */ /* 0x000fe2000bf25310 */
[----:B------:R-:W-:-:S12]  /*c0b0*/  IMAD.MOV.U32 R5, RZ, RZ, R17 ;  /* 0x000000ffff057224 */ /* 0x000fd800078e0011 */
[----:B------:R-:W-:Y:S05]  /*c0c0*/  @!P1 BRA `(.L_x_298) ;  /* 0x0000000000289947 */ /* 0x000fea0003800000 */
[----:B------:R-:W-:Y:S02]  /*c0d0*/  ULDC UR10, c[0x0][0x634] ;  /* 0x00018d00000a7ab9 */ /* 0x000fe40000000800 */
[----:B------:R-:W-:-:S05]  /*c0e0*/  IADD3 R9, P1, R16, UR10, RZ ;  /* 0x0000000a10097c10 */ /* 0x000fca000ff3e0ff */
[----:B------:R-:W-:-:S04]  /*c0f0*/  IMAD.X R15, RZ, RZ, R17, P1 ;  /* 0x000000ffff0f7224 */ /* 0x000fc800008e0611 */
[----:B------:R-:W-:-:S04]  /*c100*/  IMAD.WIDE.U32 R6, R15, UR8, RZ ;  /* 0x000000080f067c25 */ /* 0x000fc8000f8e00ff */
[----:B------:R-:W-:-:S04]  /*c110*/  IMAD.WIDE.U32 R6, P1, R9, UR9, R6 ;  /* 0x0000000909067c25 */ /* 0x000fc8000f820006 */
[----:B------:R-:W-:-:S04]  /*c120*/  IMAD.WIDE.U32 R8, R9, UR8, RZ ;  /* 0x0000000809087c25 */ /* 0x000fc8000f8e00ff */
[----:B------:R-:W-:Y:S01]  /*c130*/  IMAD.X R5, RZ, RZ, RZ, P1 ;  /* 0x000000ffff057224 */ /* 0x000fe200008e06ff */
[----:B------:R-:W-:Y:S01]  /*c140*/  IADD3 RZ, P1, R9, R6, RZ ;  /* 0x0000000609ff7210 */ /* 0x000fe20007f3e0ff */
[----:B------:R-:W-:-:S04]  /*c150*/  IMAD.MOV.U32 R4, RZ, RZ, R7 ;  /* 0x000000ffff047224 */ /* 0x000fc800078e0007 */
[----:B------:R-:W-:-:S08]  /*c160*/  IMAD.WIDE.U32.X R4, R15, UR9, R4, P1 ;  /* 0x000000090f047c25 */ /* 0x000fd000088e0404 */
.L_x_298:
[--C-:B------:R-:W-:Y:S01]  /*c170*/  SHF.R.U64 R8, R4, UR11, R5.reuse ;  /* 0x0000000b04087c19 */ /* 0x100fe20008001205 */
[----:B------:R-:W-:Y:S01]  /*c180*/  ULDC.64 UR8, c[0x0][0x620] ;  /* 0x0001880000087ab9 */ /* 0x000fe20000000a00 */
[----:B------:R-:W-:Y:S01]  /*c190*/  SHF.R.U32.HI R4, RZ, UR11, R5 ;  /* 0x0000000bff047c19 */ /* 0x000fe20008011605 */
[----:B------:R-:W2:Y:S01]  /*c1a0*/  LDC R25, c[0x0][0x144] ;  /* 0x00005100ff197b82 */ /* 0x000ea20000000800 */
[----:B------:R-:W-:Y:S01]  /*c1b0*/  IADD3 R7, P1, RZ, -R8, RZ ;  /* 0x80000008ff077210 */ /* 0x000fe20007f3e0ff */
[----:B------:R-:W-:Y:S01]  /*c1c0*/  ULDC.64 UR12, c[0x0][0x640] ;  /* 0x00019000000c7ab9 */ /* 0x000fe20000000a00 */
[----:B0-----:R-:W-:Y:S01]  /*c1d0*/  I2FP.F32.U32 R9, R14 ;  /* 0x0000000e00097245 */ /* 0x001fe20000201000 */
[----:B------:R-:W-:Y:S02]  /*c1e0*/  ULDC UR10, c[0x0][0x608] ;  /* 0x00018200000a7ab9 */ /* 0x000fe40000000800 */
[----:B------:R-:W-:Y:S01]  /*c1f0*/  IMAD.X R4, RZ, RZ, ~R4, P1 ;  /* 0x000000ffff047224 */ /* 0x000fe200008e0e04 */
[----:B------:R-:W-:Y:S01]  /*c200*/  ISETP.NE.U32.AND P1, PT, RZ, UR12, PT ;  /* 0x0000000cff007c0c */ /* 0x000fe2000bf25070 */
[----:B------:R-:W0:Y:S02]  /*c210*/  LDC R21, c[0x0][0x148] ;  /* 0x00005200ff157b82 */ /* 0x000e240000000800 */
[----:B------:R-:W-:Y:S01]  /*c220*/  IMAD R6, R4, UR8, RZ ;  /* 0x0000000804067c24 */ /* 0x000fe2000f8e02ff */
[----:B------:R-:W-:Y:S01]  /*c230*/  ISETP.NE.AND.EX P1, PT, RZ, UR13, PT, P1 ;  /* 0x0000000dff007c0c */ /* 0x000fe2000bf25310 */
[----:B------:R-:W-:Y:S01]  /*c240*/  IMAD.WIDE.U32 R4, R7, UR8, R16 ;  /* 0x0000000807047c25 */ /* 0x000fe2000f8e0010 */
[----:B------:R-:W-:-:S03]  /*c250*/  ULDC UR8, c[0x0][0x150] ;  /* 0x0000540000087ab9 */ /* 0x000fc60000000800 */
[----:B------:R-:W-:Y:S02]  /*c260*/  IMAD R7, R7, UR9, R6 ;  /* 0x0000000907077c24 */ /* 0x000fe4000f8e0206 */
[----:B------:R-:W-:Y:S01]  /*c270*/  FMUL R6, R9, UR8 ;  /* 0x0000000809067c20 */ /* 0x000fe20008400000 */
[----:B------:R-:W-:Y:S01]  /*c280*/  ULDC UR8, c[0x0][0x618] ;  /* 0x0001860000087ab9 */ /* 0x000fe20000000800 */
[----:B------:R-:W-:Y:S01]  /*c290*/  ULDC UR9, c[0x0][0x154] ;  /* 0x0000550000097ab9 */ /* 0x000fe20000000800 */
[----:B------:R-:W-:-:S03]  /*c2a0*/  IMAD.IADD R5, R5, 0x1, R7 ;  /* 0x0000000105057824 */ /* 0x000fc600078e0207 */
[----:B------:R-:W3:Y:S02]  /*c2b0*/  F2I.U32.TRUNC.NTZ R6, R6 ;  /* 0x0000000600067305 */ /* 0x000ee4000020f000 */
[----:B------:R-:W-:Y:S02]  /*c2c0*/  SHF.R.U64 R9, R4, UR8, R5 ;  /* 0x0000000804097c19 */ /* 0x000fe40008001205 */
[----:B-1----:R-:W-:-:S05]  /*c2d0*/  I2FP.F32.U32 R4, R12 ;  /* 0x0000000c00047245 */ /* 0x002fca0000201000 */
[----:B------:R-:W-:Y:S01]  /*c2e0*/  FMUL R22, R4, UR9 ;  /* 0x0000000904167c20 */ /* 0x000fe20008400000 */
[----:B------:R-:W-:Y:S01]  /*c2f0*/  SHF.R.U32.HI R4, RZ, UR8, R5 ;  /* 0x00000008ff047c19 */ /* 0x000fe20008011605 */
[----:B------:R-:W-:-:S03]  /*c300*/  ULDC UR8, c[0x0][0x658] ;  /* 0x0001960000087ab9 */ /* 0x000fc60000000800 */
[--C-:B------:R-:W-:Y:S01]  /*c310*/  SHF.R.U64 R20, R9, UR10, R4.reuse ;  /* 0x0000000a09147c19 */ /* 0x100fe20008001204 */
[----:B------:R-:W1:Y:S01]  /*c320*/  F2I.U32.TRUNC.NTZ R22, R22 ;  /* 0x0000001600167305 */ /* 0x000e62000020f000 */
[----:B------:R-:W-:Y:S02]  /*c330*/  SHF.R.U32.HI R5, RZ, UR10, R4 ;  /* 0x0000000aff057c19 */ /* 0x000fe40008011604 */
[----:B---3--:R-:W-:Y:S02]  /*c340*/  IADD3 R6, -R6, RZ, RZ ;  /* 0x000000ff06067210 */ /* 0x008fe40007ffe1ff */
[--C-:B------:R-:W-:Y:S02]  /*c350*/  SHF.R.U64 R15, R20, UR8, R5.reuse ;  /* 0x00000008140f7c19 */ /* 0x100fe40008001205 */
[----:B------:R-:W-:Y:S01]  /*c360*/  SHF.R.U32.HI R23, RZ, UR8, R5 ;  /* 0x00000008ff177c19 */ /* 0x000fe20008011605 */
[----:B--2---:R-:W-:Y:S02]  /*c370*/  IMAD R14, R25, R6, R14 ;  /* 0x00000006190e7224 */ /* 0x004fe400078e020e */
[----:B------:R-:W-:-:S02]  /*c380*/  IMAD.MOV.U32 R4, RZ, RZ, R15 ;  /* 0x000000ffff047224 */ /* 0x000fc400078e000f */
[----:B------:R-:W-:Y:S01]  /*c390*/  IMAD.MOV.U32 R5, RZ, RZ, R23 ;  /* 0x000000ffff057224 */ /* 0x000fe200078e0017 */
[----:B------:R-:W-:Y:S06]  /*c3a0*/  @!P1 BRA `(.L_x_299) ;  /* 0x0000000000289947 */ /* 0x000fec0003800000 */
[----:B------:R-:W-:Y:S02]  /*c3b0*/  ULDC UR8, c[0x0][0x64c] ;  /* 0x0001930000087ab9 */ /* 0x000fe40000000800 */
[----:B------:R-:W-:-:S05]  /*c3c0*/  IADD3 R5, P1, R15, UR8, RZ ;  /* 0x000000080f057c10 */ /* 0x000fca000ff3e0ff */
[----:B------:R-:W-:-:S04]  /*c3d0*/  IMAD.X R23, RZ, RZ, R23, P1 ;  /* 0x000000ffff177224 */ /* 0x000fc800008e0617 */
[----:B------:R-:W-:-:S04]  /*c3e0*/  IMAD.WIDE.U32 R6, R23, UR12, RZ ;  /* 0x0000000c17067c25 */ /* 0x000fc8000f8e00ff */
[----:B------:R-:W-:-:S04]  /*c3f0*/  IMAD.WIDE.U32 R6, P1, R5, UR13, R6 ;  /* 0x0000000d05067c25 */ /* 0x000fc8000f820006 */
[----:B------:R-:W-:-:S04]  /*c400*/  IMAD.WIDE.U32 R4, R5, UR12, RZ ;  /* 0x0000000c05047c25 */ /* 0x000fc8000f8e00ff */
[----:B------:R-:W-:Y:S01]  /*c410*/  IMAD.MOV.U32 R4, RZ, RZ, R7 ;  /* 0x000000ffff047224 */ /* 0x000fe200078e0007 */
[----:B------:R-:W-:Y:S01]  /*c420*/  IADD3 RZ, P3, R5, R6, RZ ;  /* 0x0000000605ff7210 */ /* 0x000fe20007f7e0ff */
[----:B------:R-:W-:-:S04]  /*c430*/  IMAD.X R5, RZ, RZ, RZ, P1 ;  /* 0x000000ffff057224 */ /* 0x000fc800008e06ff */
[----:B------:R-:W-:-:S08]  /*c440*/  IMAD.WIDE.U32.X R4, R23, UR13, R4, P3 ;  /* 0x0000000d17047c25 */ /* 0x000fd000098e0404 */
.L_x_299:
[----:B------:R-:W-:Y:S01]  /*c450*/  ISETP.NE.AND P1, PT, R2, 0x1, PT ;  /* 0x000000010200780c */ /* 0x000fe20003f25270 */
[----:B------:R-:W-:Y:S01]  /*c460*/  ULDC UR8, c[0x0][0x648] ;  /* 0x0001920000087ab9 */ /* 0x000fe20000000800 */
[----:B------:R-:W-:Y:S01]  /*c470*/  LOP3.LUT R20, R20, UR6, RZ, 0xc0, !PT ;  /* 0x0000000614147c12 */ /* 0x000fe2000f8ec0ff */
[----:B-1----:R-:W-:Y:S01]  /*c480*/  IMAD.MOV R22, RZ, RZ, -R22 ;  /* 0x000000ffff167224 */ /* 0x002fe200078e0a16 */
[----:B------:R-:W-:Y:S01]  /*c490*/  SHF.R.U64 R5, R4, UR8, R5 ;  /* 0x0000000804057c19 */ /* 0x000fe20008001205 */
[----:B------:R-:W-:Y:S01]  /*c4a0*/  ULDC UR8, c[0x0][0x638] ;  /* 0x00018e0000087ab9 */ /* 0x000fe20000000800 */
[----:B------:R-:W-:Y:S01]  /*c4b0*/  LOP3.LUT R6, R9, UR4, RZ, 0xc0, !PT ;  /* 0x0000000409067c12 */ /* 0x000fe2000f8ec0ff */
[----:B------:R-:W-:Y:S02]  /*c4c0*/  ULDC UR9, c[0x0][0x610] ;  /* 0x0001840000097ab9 */ /* 0x000fe40000000800 */
[----:B------:R-:W-:Y:S02]  /*c4d0*/  IMAD.MOV R4, RZ, RZ, -R5 ;  /* 0x000000ffff047224 */ /* 0x000fe400078e0a05 */
[----:B------:R-:W-:-:S02]  /*c4e0*/  IMAD R5, R5, UR5, R20 ;  /* 0x0000000505057c24 */ /* 0x000fc4000f8e0214 */
[----:B0-----:R-:W-:Y:S02]  /*c4f0*/  @P1 IMAD R14, R21, R22, R12 ;  /* 0x00000016150e1224 */ /* 0x001fe400078e020c */
[----:B------:R-:W-:Y:S01]  /*c500*/  IMAD R15, R4, UR8, R15 ;  /* 0x00000008040f7c24 */ /* 0x000fe2000f8e020f */
[----:B------:R-:W-:Y:S01]  /*c510*/  ULDC UR8, c[0x0][0x600] ;  /* 0x0001800000087ab9 */ /* 0x000fe20000000800 */
[----:B------:R-:W-:Y:S02]  /*c520*/  IMAD R14, R5, UR9, R14 ;  /* 0x00000009050e7c24 */ /* 0x000fe4000f8e020e */
[----:B------:R-:W-:Y:S02]  /*c530*/  IMAD R15, R15, UR8, R6 ;  /* 0x000000080f0f7c24 */ /* 0x000fe4000f8e0206 */
[----:B------:R-:W-:-:S03]  /*c540*/  IMAD.MOV.U32 R4, RZ, RZ, 0x1 ;  /* 0x00000001ff047424 */ /* 0x000fc600078e00ff */
[----:B------:R-:W-:Y:S02]  /*c550*/  SEL R9, R15, R14, !P1 ;  /* 0x0000000e0f097207 */ /* 0x000fe40004800000 */
[----:B------:R-:W-:-:S07]  /*c560*/  SEL R7, R14, R15, !P1 ;  /* 0x0000000f0e077207 */ /* 0x000fce0004800000 */
.L_x_297:
[----:B------:R-:W-:Y:S05]  /*c570*/  BSYNC B1 ;  /* 0x0000000000017941 */ /* 0x000fea0003800000 */
.L_x_296:
[----:B------:R-:W-:-:S13]  /*c580*/  LOP3.LUT P1, RZ, R4, 0xff, RZ, 0xc0, !PT ;  /* 0x000000ff04ff7812 */ /* 0x000fda000782c0ff */
[----:B------:R-:W-:Y:S05]  /*c590*/  @P1 BRA `(.L_x_300) ;  /* 0xfffffff400181947 */ /* 0x000fea000383ffff */
[----:B------:R-:W-:Y:S05]  /*c5a0*/  BSYNC B0 ;  /* 0x0000000000007941 */ /* 0x000fea0003800000 */
.L_x_288:
[----:B------:R-:W-:-:S03]  /*c5b0*/  UMOV UR8, 0xffffffff ;  /* 0xffffffff00087882 */ /* 0x000fc60000000000 */
[----:B------:R-:W-:Y:S05]  /*c5c0*/  BRA.DIV UR8, `(.L_x_301) ;  /* 0x0000000208d07947 */ /* 0x000fea000b800000 */
[----:B------:R-:W-:-:S13]  /*c5d0*/  ELECT P6, URZ, PT ;  /* 0x00000000003f782f */ /* 0x000fda00038c0000 */
.L_x_313:
[----:B------:R-:W-:Y:S04]  /*c5e0*/  BSSY B0, `(.L_x_302) ;  /* 0x0000019000007945 */ /* 0x000fe80003800000 */
[----:B------:R-:W-:Y:S05]  /*c5f0*/  @!P6 BRA `(.L_x_303) ;  /* 0x00000000005ce947 */ /* 0x000fea0003800000 */
[----:B------:R-:W-:-:S04]  /*c600*/  LOP3.LUT R19, R19, 0x2, RZ, 0xfc, !PT ;  /* 0x0000000213137812 */ /* 0x000fc800078efcff */
[----:B------:R-:W-:-:S13]  /*c610*/  ISETP.NE.AND P0, PT, R19, 0x3, PT ;  /* 0x000000031300780c */ /* 0x000fda0003f05270 */
[----:B------:R-:W-:Y:S05]  /*c620*/  @!P0 BRA `(.L_x_304) ;  /* 0x0000000000048947 */ /* 0x000fea0003800000 */
[----:B------:R-:W-:Y:S01]  /*c630*/  BPT.TRAP 0x1 ;  /* 0x000000040000795c */ /* 0x000fe20000300000 */
.L_x_304:
[----:B------:R-:W0:Y:S01]  /*c640*/  S2R R5, SR_CgaCtaId ;  /* 0x0000000000057919 */ /* 0x000e220000008800 */
[----:B------:R-:W-:Y:S02]  /*c650*/  MOV R2, 0x400 ;  /* 0x0000040000027802 */ /* 0x000fe40000000f00 */
[----:B------:R-:W-:Y:S02]  /*c660*/  SHF.L.U32 R4, R3, 0x1f, RZ ;  /* 0x0000001f03047819 */ /* 0x000fe400000006ff */
[----:B0-----:R-:W-:-:S04]  /*c670*/  LEA R5, R5, R2, 0x18 ;  /* 0x0000000205057211 */ /* 0x001fc800078ec0ff */
[----:B------:R-:W-:-:S05]  /*c680*/  IADD3 R5, R5, 0x10, RZ ;  /* 0x0000001005057810 */ /* 0x000fca0007ffe0ff */
[C---:B------:R-:W-:Y:S02]  /*c690*/  IMAD R7, R0.reuse, 0x8, R5 ;  /* 0x0000000800077824 */ /* 0x040fe400078e0205 */
[----:B------:R-:W-:Y:S02]  /*c6a0*/  VIADD R0, R0, 0x1 ;  /* 0x0000000100007836 */ /* 0x000fe40000000000 */
[----:B------:R-:W0:Y:S03]  /*c6b0*/  SYNCS.PHASECHK.TRANS64.TRYWAIT P0, [R7+URZ], R4 ;  /* 0x00000004070075a7 */ /* 0x000e26000800017f */
[----:B------:R-:W-:-:S04]  /*c6c0*/  ISETP.NE.AND P1, PT, R0, 0x2, PT ;  /* 0x000000020000780c */ /* 0x000fc80003f25270 */
[----:B------:R-:W-:Y:S02]  /*c6d0*/  SEL R2, RZ, 0x1, P1 ;  /* 0x00000001ff027807 */ /* 0x000fe40000800000 */
[----:B------:R-:W-:Y:S02]  /*c6e0*/  SEL R0, R0, RZ, P1 ;  /* 0x000000ff00007207 */ /* 0x000fe40000800000 */
[----:B------:R-:W-:Y:S01]  /*c6f0*/  LOP3.LUT R2, R3, R2, RZ, 0x3c, !PT ;  /* 0x0000000203027212 */ /* 0x000fe200078e3cff */
[----:B0-----:R-:W-:Y:S06]  /*c700*/  @!P0 BRA `(.L_x_305) ;  /* 0x0000000000a08947 */ /* 0x001fec0003800000 */
.L_x_314:
[----:B------:R-:W-:Y:S01]  /*c710*/  IMAD R5, R0, 0x8, R5 ;  /* 0x0000000800057824 */ /* 0x000fe200078e0205 */
[----:B------:R-:W-:-:S07]  /*c720*/  SHF.L.U32 R0, R2, 0x1f, RZ ;  /* 0x0000001f02007819 */ /* 0x000fce00000006ff */
.L_x_306:
[----:B-1----:R1:W2:Y:S02]  /*c730*/  SYNCS.PHASECHK.TRANS64.TRYWAIT P0, [R5+URZ], R0 ;  /* 0x00000000050075a7 */ /* 0x0022a4000800017f */
[----:B--2---:R-:W-:Y:S05]  /*c740*/  @!P0 NANOSLEEP.SYNCS 0x989680 ;  /* 0x009896800000895d */ /* 0x004fea0003900000 */
[----:B------:R-:W2:Y:S02]  /*c750*/  @!P0 SYNCS.PHASECHK.TRANS64 P0, [R5+URZ], R0 ;  /* 0x00000000050085a7 */ /* 0x000ea4000800007f */
[----:B--2---:R-:W-:Y:S05]  /*c760*/  @!P0 BRA `(.L_x_306) ;  /* 0xfffffffc00f08947 */ /* 0x004fea000383ffff */
.L_x_303:
[----:B------:R-:W-:Y:S05]  /*c770*/  BSYNC B0 ;  /* 0x0000000000007941 */ /* 0x000fea0003800000 */
.L_x_302:
[----:B------:R-:W-:Y:S05]  /*c780*/  EXIT ;  /* 0x000000000000794d */ /* 0x000fea0003800000 */
.L_x_17:
[----:B---3--:R3:W4:Y:S02]  /*c790*/  SYNCS.PHASECHK.TRANS64.TRYWAIT P1, [R3+URZ], R0 ;  /* 0x00000000030075a7 */ /* 0x008724000802017f */
[----:B----4-:R-:W-:Y:S05]  /*c7a0*/  @!P1 NANOSLEEP.SYNCS 0x989680 ;  /* 0x009896800000995d */ /* 0x010fea0003900000 */
[----:B------:R-:W4:Y:S02]  /*c7b0*/  @!P1 SYNCS.PHASECHK.TRANS64 P1, [R3+URZ], R0 ;  /* 0x00000000030095a7 */ /* 0x000f24000802007f */
[----:B----4-:R-:W-:Y:S05]  /*c7c0*/  @!P1 BRA `(.L_x_17) ;  /* 0xfffffffc00f09947 */ /* 0x010fea000383ffff */
[----:B------:R-:W-:Y:S05]  /*c7d0*/  BRA `(.L_x_16) ;  /* 0xffffff48007c7947 */ /* 0x000fea000383ffff */
.L_x_22:
[----:B-1----:R-:W-:-:S04]  /*c7e0*/  IMAD.U32 R4, RZ, RZ, UR9 ;  /* 0x00000009ff047e24 */ /* 0x002fc8000f8e00ff */
[----:B------:R1:W2:Y:S03]  /*c7f0*/  SYNCS.PHASECHK.TRANS64.TRYWAIT P1, [R4+URZ], R3 ;  /* 0x00000003040075a7 */ /* 0x0002a6000802017f */
[----:B--2---:R-:W-:Y:S05]  /*c800*/  @!P1 NANOSLEEP.SYNCS 0x989680 ;  /* 0x009896800000995d */ /* 0x004fea0003900000 */
[----:B------:R-:W2:Y:S02]  /*c810*/  @!P1 SYNCS.PHASECHK.TRANS64 P1, [R4+URZ], R3 ;  /* 0x00000003040095a7 */ /* 0x000ea4000802007f */
[----:B--2---:R-:W-:Y:S05]  /*c820*/  @!P1 BRA `(.L_x_22) ;  /* 0xfffffffc00ec9947 */ /* 0x004fea000383ffff */
[----:B------:R-:W-:Y:S05]  /*c830*/  BRA `(.L_x_21) ;  /* 0xffffff5000707947 */ /* 0x000fea000383ffff */
.L_x_289:
[----:B------:R-:W-:Y:S01]  /*c840*/  BSSY B1, `(.L_x_307) ;  /* 0x0000006000017945 */ /* 0x000fe20003800000 */
[----:B------:R-:W-:-:S07]  /*c850*/  IMAD.MOV.U32 R15, RZ, RZ, -0x1 ;  /* 0xffffffffff0f7424 */ /* 0x000fce00078e00ff */
[----:B------:R-:W-:Y:S05]  /*c860*/  WARPSYNC.COLLECTIVE R15, `(.L_x_308) ;  /* 0x000000000f0c7348 */ /* 0x000fea0003c00000 */
[----:B------:R-:W-:Y:S02]  /*c870*/  ELECT P6, UR62, PT ;  /* 0x00000000003e782f */ /* 0x000fe400038c0000 */
[----:B------:R-:W-:Y:S01]  /*c880*/  MOV R14, UR62 ;  /* 0x0000003e000e7c02 */ /* 0x000fe20008000f00 */
[----:B------:R-:W-:Y:S10]  /*c890*/  ENDCOLLECTIVE ;  /* 0x000000000000791b */ /* 0x000ff40003800000 */
.L_x_308:
[----:B------:R-:W-:Y:S05]  /*c8a0*/  BSYNC B1 ;  /* 0x0000000000017941 */ /* 0x000fea0003800000 */
.L_x_307:
[----:B------:R-:W-:Y:S05]  /*c8b0*/  BRA `(.L_x_309) ;  /* 0xfffffff0005c7947 */ /* 0x000fea000383ffff */
.L_x_292:
[----:B0-----:R0:W1:Y:S02]  /*c8c0*/  SYNCS.PHASECHK.TRANS64.TRYWAIT P1, [R12+URZ+0x10], R7 ;  /* 0x000010070c0075a7 */ /* 0x001064000802017f */
[----:B-1----:R-:W-:Y:S05]  /*c8d0*/  @!P1 NANOSLEEP.SYNCS 0x989680 ;  /* 0x009896800000995d */ /* 0x002fea0003900000 */
[----:B------:R-:W1:Y:S02]  /*c8e0*/  @!P1 SYNCS.PHASECHK.TRANS64 P1, [R12+URZ+0x10], R7 ;  /* 0x000010070c0095a7 */ /* 0x000e64000802007f */
[----:B-1----:R-:W-:Y:S05]  /*c8f0*/  @!P1 BRA `(.L_x_292) ;  /* 0xfffffffc00f09947 */ /* 0x002fea000383ffff */
[----:B------:R-:W-:Y:S05]  /*c900*/  BRA `(.L_x_310) ;  /* 0xfffffff000907947 */ /* 0x000fea000383ffff */
.L_x_301:
[----:B------:R-:W-:Y:S01]  /*c910*/  BSSY B0, `(.L_x_311) ;  /* 0x0000006000007945 */ /* 0x000fe20003800000 */
[----:B------:R-:W-:-:S07]  /*c920*/  IMAD.MOV.U32 R15, RZ, RZ, -0x1 ;  /* 0xffffffffff0f7424 */ /* 0x000fce00078e00ff */
[----:B------:R-:W-:Y:S05]  /*c930*/  WARPSYNC.COLLECTIVE R15, `(.L_x_312) ;  /* 0x000000000f0c7348 */ /* 0x000fea0003c00000 */
[----:B------:R-:W-:Y:S02]  /*c940*/  ELECT P6, UR62, PT ;  /* 0x00000000003e782f */ /* 0x000fe400038c0000 */
[----:B------:R-:W-:Y:S01]  /*c950*/  MOV R14, UR62 ;  /* 0x0000003e000e7c02 */ /* 0x000fe20008000f00 */
[----:B------:R-:W-:Y:S10]  /*c960*/  ENDCOLLECTIVE ;  /* 0x000000000000791b */ /* 0x000ff40003800000 */
.L_x_312:
[----:B------:R-:W-:Y:S05]  /*c970*/  BSYNC B0 ;  /* 0x0000000000007941 */ /* 0x000fea0003800000 */
.L_x_311:
[----:B------:R-:W-:Y:S05]  /*c980*/  BRA `(.L_x_313) ;  /* 0xfffffffc00147947 */ /* 0x000fea000383ffff */
.L_x_305:
[----:B0-----:R0:W1:Y:S02]  /*c990*/  SYNCS.PHASECHK.TRANS64.TRYWAIT P0, [R7+URZ], R4 ;  /* 0x00000004070075a7 */ /* 0x001064000800017f */
[----:B-1----:R-:W-:Y:S05]  /*c9a0*/  @!P0 NANOSLEEP.SYNCS 0x989680 ;  /* 0x009896800000895d */ /* 0x002fea0003900000 */
[----:B------:R-:W1:Y:S02]  /*c9b0*/  @!P0 SYNCS.PHASECHK.TRANS64 P0, [R7+URZ], R4 ;  /* 0x00000004070085a7 */ /* 0x000e64000800007f */
[----:B-1----:R-:W-:Y:S05]  /*c9c0*/  @!P0 BRA `(.L_x_305) ;  /* 0xfffffffc00f08947 */ /* 0x002fea000383ffff */
[----:B------:R-:W-:Y:S05]  /*c9d0*/  BRA `(.L_x_314) ;  /* 0xfffffffc004c7947 */ /* 0x000fea000383ffff */
.L_x_315:
[----:B------:R-:W-:-:S00]  /*c9e0*/  BRA `(.L_x_315) ;  /* 0xfffffffc00fc7947 */ /* 0x000fc0000383ffff */
[----:B------:R-:W-:-:S00]  /*c9f0*/  NOP ;  /* 0x0000000000007918 */ /* 0x000fc00000000000 */
        /* <DEDUP_REMOVED lines=8> */
.L_x_316:


//--------------------- .nv.global.init           --------------------------
	.section	.nv.global.init,"aw",@progbits
.nv.global.init:
	.type		$str$22,@object
	.size		$str$22,($str$23 - $str$22)
$str$22:
        /*0000*/ 	.byte	0x6b, 0x5f, 0x74, 0x69, 0x6c, 0x65, 0x5f, 0x63, 0x6f, 0x75, 0x6e, 0x74, 0x20, 0x3e, 0x3d, 0x20
        /*0010*/ 	.byte	0x31, 0x00
	.type		$str$23,@object
	.size		$str$23,(__unnamed_1 - $str$23)
$str$23:
        /*0012*/ 	.byte	0x2f, 0x74, 0x6d, 0x70, 0x2f, 0x63, 0x75, 0x74, 0x6c, 0x61, 0x73, 0x73, 0x5f, 0x73, 0x77, 0x65
        /*0022*/ 	.byte	0x65, 0x70, 0x5f, 0x73, 0x72, 0x63, 0x2f, 0x69, 0x6e, 0x63, 0x6c, 0x75, 0x64, 0x65, 0x2f, 0x63
        /*0032*/ 	.byte	0x75, 0x74, 0x6c, 0x61, 0x73, 0x73, 0x2f, 0x67, 0x65, 0x6d, 0x6d, 0x2f, 0x63, 0x6f, 0x6c, 0x6c
        /*0042*/ 	.byte	0x65, 0x63, 0x74, 0x69, 0x76, 0x65, 0x2f, 0x73, 0x6d, 0x39, 0x30, 0x5f, 0x6d, 0x6d, 0x61, 0x5f
        /*0052*/ 	.byte	0x74, 0x6d, 0x61, 0x5f, 0x67, 0x6d, 0x6d, 0x61, 0x5f, 0x73, 0x73, 0x5f, 0x77, 0x61, 0x72, 0x70
        /*0062*/ 	.byte	0x73, 0x70, 0x65, 0x63, 0x69, 0x61, 0x6c, 0x69, 0x7a, 0x65, 0x64, 0x2e, 0x68, 0x70, 0x70, 0x00
	.type		__unnamed_1,@object
	.size		__unnamed_1,(.L_0 - __unnamed_1)
__unnamed_1:
        /*0072*/ 	.byte	0x76, 0x6f, 0x69, 0x64, 0x20, 0x63, 0x75, 0x74, 0x6c, 0x61, 0x73, 0x73, 0x3a, 0x3a, 0x67, 0x65
        /* <DEDUP_REMOVED lines=180> */
        /*0bc2*/ 	.byte	0x65, 0x6e, 0x74, 0x69, 0x74, 0x79, 0x5d, 0x00
.L_0:


//--------------------- .nv.shared._ZN7cutlass13device_kernelINS_4gemm6kernel13GemmUniversalIN4cute5tupleIJiiiiEEENS1_10collective13CollectiveMmaINS1_34MainloopSm90TmaGmmaWarpSpecializedILi2ENS5_IJNS4_1CILi1EEESB_SB_EEENS1_35KernelTmaWarpSpecializedCooperativeEEENS5_IJNSA_ILi256EEENSA_ILi128EEESG_EEENS_10bfloat16_tENS5_IJlSB_lEEESI_SJ_NS4_8TiledMMAINS4_8MMA_AtomIJNS4_4SM904GMMA28MMA_64x128x16_F32BF16BF16_SSILNSN_5MajorE0ELSP_0ELNSN_7ScaleInE1ELSQ_1EEEEEENS4_6LayoutINS5_IJNSA_ILi2EEESB_SB_EEENS5_IJSB_NSA_ILi0EEESW_EEEEENS5_IJNS4_10UnderscoreESZ_SZ_EEEEENS4_13SM90_TMA_LOADENS4_14ComposedLayoutINS4_7SwizzleILi3ELi4ELi3EEENS4_18smem_ptr_flag_bitsILi16EEENST_INS5_IJNSA_ILi8EEENSA_ILi64EEEEEENS5_IJS19_SB_EEEEEEEvNS4_8identityES12_S1D_vS1E_EENS_8epilogue10collective6detail29Sm90TmaWarpSpecializedAdapterINS1H_15DefaultEpilogueISI_SJ_SJ_NS1G_6thread17LinearCombinationISI_Li1EffLNS1L_9ScaleType4KindE0ELNS_15FloatRoundStyleE2ESI_EENS1_15EpilogueDefaultEEEEEvvEEEEvNT_6ParamsE --------------------------
	.section	.nv.shared._ZN7cutlass13device_kernelINS_4gemm6kernel13GemmUniversalIN4cute5tupleIJiiiiEEENS1_10collective13CollectiveMmaINS1_34MainloopSm90TmaGmmaWarpSpecializedILi2ENS5_IJNS4_1CILi1EEESB_SB_EEENS1_35KernelTmaWarpSpecializedCooperativeEEENS5_IJNSA_ILi256EEENSA_ILi128EEESG_EEENS_10bfloat16_tENS5_IJlSB_lEEESI_SJ_NS4_8TiledMMAINS4_8MMA_AtomIJNS4_4SM904GMMA28MMA_64x128x16_F32BF16BF16_SSILNSN_5MajorE0ELSP_0ELNSN_7ScaleInE1ELSQ_1EEEEEENS4_6LayoutINS5_IJNSA_ILi2EEESB_SB_EEENS5_IJSB_NSA_ILi0EEESW_EEEEENS5_IJNS4_10UnderscoreESZ_SZ_EEEEENS4_13SM90_TMA_LOADENS4_14ComposedLayoutINS4_7SwizzleILi3ELi4ELi3EEENS4_18smem_ptr_flag_bitsILi16EEENST_INS5_IJNSA_ILi8EEENSA_ILi64EEEEEENS5_IJS19_SB_EEEEEEEvNS4_8identityES12_S1D_vS1E_EENS_8epilogue10collective6detail29Sm90TmaWarpSpecializedAdapterINS1H_15DefaultEpilogueISI_SJ_SJ_NS1G_6thread17LinearCombinationISI_Li1EffLNS1L_9ScaleType4KindE0ELNS_15FloatRoundStyleE2ESI_EENS1_15EpilogueDefaultEEEEEvvEEEEvNT_6ParamsE,"aw",@nobits
	.sectionflags	@""
	.align	16
	.zero		1024


//--------------------- .nv.shared.reserved.0     --------------------------
	.section	.nv.shared.reserved.0,"aw",@nobits
	.weak		__nv_reservedSMEM_offset_0_alias
	.size		__nv_reservedSMEM_offset_0_alias, 0, 0
	.other		__nv_reservedSMEM_offset_0_alias,@"STO_CUDA_RESERVED_SHARED STV_DEFAULT"
__nv_reservedSMEM_offset_0_alias:
	.zero		0


//--------------------- .nv.global                --------------------------
	.section	.nv.global,"aw",@nobits
.nv.global:
	.type		_ZN40_INTERNAL_089748d8_4_k_cu_83f0aebb_272464cute1_E,@object
	.size		_ZN40_INTERNAL_089748d8_4_k_cu_83f0aebb_272464cute1_E,(_ZN40_INTERNAL_089748d8_4_k_cu_83f0aebb_272464cuda3std3__45__cpo6cbeginE - _ZN40_INTERNAL_089748d8_4_k_cu_83f0aebb_272464cute1_E)
_ZN40_INTERNAL_089748d8_4_k_cu_83f0aebb_272464cute1_E:
	.zero		1
	.type		_ZN40_INTERNAL_089748d8_4_k_cu_83f0aebb_272464cuda3std3__45__cpo6cbeginE,@object
	.size		_ZN40_INTERNAL_089748d8_4_k_cu_83f0aebb_272464cuda3std3__45__cpo6cbeginE,(_ZN40_INTERNAL_089748d8_4_k_cu_83f0aebb_272464cuda3std3__48in_placeE - _ZN40_INTERNAL_089748d8_4_k_cu_83f0aebb_272464cuda3std3__45__cpo6cbeginE)
_ZN40_INTERNAL_089748d8_4_k_cu_83f0aebb_272464cuda3std3__45__cpo6cbeginE:
	.zero		1
	.type		_ZN40_INTERNAL_089748d8_4_k_cu_83f0aebb_272464cuda3std3__48in_placeE,@object
	.size		_ZN40_INTERNAL_089748d8_4_k_cu_83f0aebb_272464cuda3std3__48in_placeE,(_ZN40_INTERNAL_089748d8_4_k_cu_83f0aebb_272464cuda3std6ranges3__45__cpo9iter_moveE - _ZN40_INTERNAL_089748d8_4_k_cu_83f0aebb_272464cuda3std3__48in_placeE)
_ZN40_INTERNAL_089748d8_4_k_cu_83f0aebb_272464cuda3std3__48in_placeE:
	.zero		1
	.type		_ZN40_INTERNAL_089748d8_4_k_cu_83f0aebb_272464cuda3std6ranges3__45__cpo9iter_moveE,@object
	.size		_ZN40_INTERNAL_089748d8_4_k_cu_83f0aebb_272464cuda3std6ranges3__45__cpo9iter_moveE,(_ZN40_INTERNAL_089748d8_4_k_cu_83f0aebb_272464cuda3std3__45__cpo5beginE - _ZN40_INTERNAL_089748d8_4_k_cu_83f0aebb_272464cuda3std6ranges3__45__cpo9iter_moveE)
_ZN40_INTERNAL_089748d8_4_k_cu_83f0aebb_272464cuda3std6ranges3__45__cpo9iter_moveE:
	.zero		1
	.type		_ZN40_INTERNAL_089748d8_4_k_cu_83f0aebb_272464cuda3std3__45__cpo5beginE,@object
	.size		_ZN40_INTERNAL_089748d8_4_k_cu_83f0aebb_272464cuda3std3__45__cpo5beginE,(_ZN40_INTERNAL_089748d8_4_k_cu_83f0aebb_272464cuda3std3__442_GLOBAL__N__089748d8_4_k_cu_83f0aebb_272466ignoreE - _ZN40_INTERNAL_089748d8_4_k_cu_83f0aebb_272464cuda3std3__45__cpo5beginE)
_ZN40_INTERNAL_089748d8_4_k_cu_83f0aebb_272464cuda3std3__45__cpo5beginE:
	.zero		1
	.type		_ZN40_INTERNAL_089748d8_4_k_cu_83f0aebb_272464cuda3std3__442_GLOBAL__N__089748d8_4_k_cu_83f0aebb_272466ignoreE,@object
	.size		_ZN40_INTERNAL_089748d8_4_k_cu_83f0aebb_272464cuda3std3__442_GLOBAL__N__089748d8_4_k_cu_83f0aebb_272466ignoreE,(_ZN40_INTERNAL_089748d8_4_k_cu_83f0aebb_272464cute7productE - _ZN40_INTERNAL_089748d8_4_k_cu_83f0aebb_272464cuda3std3__442_GLOBAL__N__089748d8_4_k_cu_83f0aebb_272466ignoreE)
_ZN40_INTERNAL_089748d8_4_k_cu_83f0aebb_272464cuda3std3__442_GLOBAL__N__089748d8_4_k_cu_83f0aebb_272466ignoreE:
	.zero		1
	.type		_ZN40_INTERNAL_089748d8_4_k_cu_83f0aebb_272464cute7productE,@object
	.size		_ZN40_INTERNAL_089748d8_4_k_cu_83f0aebb_272464cute7productE,(_ZN40_INTERNAL_089748d8_4_k_cu_83f0aebb_272464cuda3std3__45__cpo3endE - _ZN40_INTERNAL_089748d8_4_k_cu_83f0aebb_272464cute7productE)
_ZN40_INTERNAL_089748d8_4_k_cu_83f0aebb_272464cute7productE:
	.zero		1
	.type		_ZN40_INTERNAL_089748d8_4_k_cu_83f0aebb_272464cuda3std3__45__cpo3endE,@object
	.size		_ZN40_INTERNAL_089748d8_4_k_cu_83f0aebb_272464cuda3std3__45__cpo3endE,(_ZN40_INTERNAL_089748d8_4_k_cu_83f0aebb_272464cuda3std3__419piecewise_constructE - _ZN40_INTERNAL_089748d8_4_k_cu_83f0aebb_272464cuda3std3__45__cpo3endE)
_ZN40_INTERNAL_089748d8_4_k_cu_83f0aebb_272464cuda3std3__45__cpo3endE:
	.zero		1
	.type		_ZN40_INTERNAL_089748d8_4_k_cu_83f0aebb_272464cuda3std3__419piecewise_constructE,@object
	.size		_ZN40_INTERNAL_089748d8_4_k_cu_83f0aebb_272464cuda3std3__419piecewise_constructE,(_ZN40_INTERNAL_089748d8_4_k_cu_83f0aebb_272464cuda3std3__45__cpo4cendE - _ZN40_INTERNAL_089748d8_4_k_cu_83f0aebb_272464cuda3std3__419piecewise_constructE)
_ZN40_INTERNAL_089748d8_4_k_cu_83f0aebb_272464cuda3std3__419piecewise_constructE:
	.zero		1
	.type		_ZN40_INTERNAL_089748d8_4_k_cu_83f0aebb_272464cuda3std3__45__cpo4cendE,@object
	.size		_ZN40_INTERNAL_089748d8_4_k_cu_83f0aebb_272464cuda3std3__45__cpo4cendE,(_ZN40_INTERNAL_089748d8_4_k_cu_83f0aebb_272464cuda3std6ranges3__45__cpo4swapE - _ZN40_INTERNAL_089748d8_4_k_cu_83f0aebb_272464cuda3std3__45__cpo4cendE)
_ZN40_INTERNAL_089748d8_4_k_cu_83f0aebb_272464cuda3std3__45__cpo4cendE:
	.zero		1
	.type		_ZN40_INTERNAL_089748d8_4_k_cu_83f0aebb_272464cuda3std6ranges3__45__cpo4swapE,@object
	.size		_ZN40_INTERNAL_089748d8_4_k_cu_83f0aebb_272464cuda3std6ranges3__45__cpo4swapE,(.L_8 - _ZN40_INTERNAL_089748d8_4_k_cu_83f0aebb_272464cuda3std6ranges3__45__cpo4swapE)
_ZN40_INTERNAL_089748d8_4_k_cu_83f0aebb_272464cuda3std6ranges3__45__cpo4swapE:
	.zero		1
.L_8:


//--------------------- .nv.constant0._ZN7cutlass13device_kernelINS_4gemm6kernel13GemmUniversalIN4cute5tupleIJiiiiEEENS1_10collective13CollectiveMmaINS1_34MainloopSm90TmaGmmaWarpSpecializedILi2ENS5_IJNS4_1CILi1EEESB_SB_EEENS1_35KernelTmaWarpSpecializedCooperativeEEENS5_IJNSA_ILi256EEENSA_ILi128EEESG_EEENS_10bfloat16_tENS5_IJlSB_lEEESI_SJ_NS4_8TiledMMAINS4_8MMA_AtomIJNS4_4SM904GMMA28MMA_64x128x16_F32BF16BF16_SSILNSN_5MajorE0ELSP_0ELNSN_7ScaleInE1ELSQ_1EEEEEENS4_6LayoutINS5_IJNSA_ILi2EEESB_SB_EEENS5_IJSB_NSA_ILi0EEESW_EEEEENS5_IJNS4_10UnderscoreESZ_SZ_EEEEENS4_13SM90_TMA_LOADENS4_14ComposedLayoutINS4_7SwizzleILi3ELi4ELi3EEENS4_18smem_ptr_flag_bitsILi16EEENST_INS5_IJNSA_ILi8EEENSA_ILi64EEEEEENS5_IJS19_SB_EEEEEEEvNS4_8identityES12_S1D_vS1E_EENS_8epilogue10collective6detail29Sm90TmaWarpSpecializedAdapterINS1H_15DefaultEpilogueISI_SJ_SJ_NS1G_6thread17LinearCombinationISI_Li1EffLNS1L_9ScaleType4KindE0ELNS_15FloatRoundStyleE2ESI_EENS1_15EpilogueDefaultEEEEEvvEEEEvNT_6ParamsE --------------------------
	.section	.nv.constant0._ZN7cutlass13device_kernelINS_4gemm6kernel13GemmUniversalIN4cute5tupleIJiiiiEEENS1_10collective13CollectiveMmaINS1_34MainloopSm90TmaGmmaWarpSpecializedILi2ENS5_IJNS4_1CILi1EEESB_SB_EEENS1_35KernelTmaWarpSpecializedCooperativeEEENS5_IJNSA_ILi256EEENSA_ILi128EEESG_EEENS_10bfloat16_tENS5_IJlSB_lEEESI_SJ_NS4_8TiledMMAINS4_8MMA_AtomIJNS4_4SM904GMMA28MMA_64x128x16_F32BF16BF16_SSILNSN_5MajorE0ELSP_0ELNSN_7ScaleInE1ELSQ_1EEEEEENS4_6LayoutINS5_IJNSA_ILi2EEESB_SB_EEENS5_IJSB_NSA_ILi0EEESW_EEEEENS5_IJNS4_10UnderscoreESZ_SZ_EEEEENS4_13SM90_TMA_LOADENS4_14ComposedLayoutINS4_7SwizzleILi3ELi4ELi3EEENS4_18smem_ptr_flag_bitsILi16EEENST_INS5_IJNSA_ILi8EEENSA_ILi64EEEEEENS5_IJS19_SB_EEEEEEEvNS4_8identityES12_S1D_vS1E_EENS_8epilogue10collective6detail29Sm90TmaWarpSpecializedAdapterINS1H_15DefaultEpilogueISI_SJ_SJ_NS1G_6thread17LinearCombinationISI_Li1EffLNS1L_9ScaleType4KindE0ELNS_15FloatRoundStyleE2ESI_EENS1_15EpilogueDefaultEEEEEvvEEEEvNT_6ParamsE,"a",@progbits
	.sectionflags	@""
	.align	4
.nv.constant0._ZN7cutlass13device_kernelINS_4gemm6kernel13GemmUniversalIN4cute5tupleIJiiiiEEENS1_10collective13CollectiveMmaINS1_34MainloopSm90TmaGmmaWarpSpecializedILi2ENS5_IJNS4_1CILi1EEESB_SB_EEENS1_35KernelTmaWarpSpecializedCooperativeEEENS5_IJNSA_ILi256EEENSA_ILi128EEESG_EEENS_10bfloat16_tENS5_IJlSB_lEEESI_SJ_NS4_8TiledMMAINS4_8MMA_AtomIJNS4_4SM904GMMA28MMA_64x128x16_F32BF16BF16_SSILNSN_5MajorE0ELSP_0ELNSN_7ScaleInE1ELSQ_1EEEEEENS4_6LayoutINS5_IJNSA_ILi2EEESB_SB_EEENS5_IJSB_NSA_ILi0EEESW_EEEEENS5_IJNS4_10UnderscoreESZ_SZ_EEEEENS4_13SM90_TMA_LOADENS4_14ComposedLayoutINS4_7SwizzleILi3ELi4ELi3EEENS4_18smem_ptr_flag_bitsILi16EEENST_INS5_IJNSA_ILi8EEENSA_ILi64EEEEEENS5_IJS19_SB_EEEEEEEvNS4_8identityES12_S1D_vS1E_EENS_8epilogue10collective6detail29Sm90TmaWarpSpecializedAdapterINS1H_15DefaultEpilogueISI_SJ_SJ_NS1G_6thread17LinearCombinationISI_Li1EffLNS1L_9ScaleType4KindE0ELNS_15FloatRoundStyleE2ESI_EENS1_15EpilogueDefaultEEEEEvvEEEEvNT_6ParamsE:
	.zero		1664


//--------------------- SYMBOLS --------------------------

	.type		.nv.reservedSmem.offset0,@object
	.size		.nv.reservedSmem.offset0,0x4
	.type		__assertfail,@function
